	.target	sm_90a

	.elftype	@"ET_EXEC"


//--------------------- .note.nv.tkinfo           --------------------------
	.section	.note.nv.tkinfo,"",@"SHT_NOTE"
	.sectionflags	@"SHF_NOTE_NV_TKINFO"
	.tkinfo
        /*0018*/ 	.word	0x00000002
        /*0030*/ 	.string	""
        /*0030*/ 	.string	"ptxas"
        /*0030*/ 	.string	"Cuda compilation tools, release 13.0, V13.0.88"
        /*0030*/ 	.string	"Build cuda_13.0.r13.0/compiler.36424714_0"
        /*0030*/ 	.string	"-arch sm_90a -m 64 "



//--------------------- .note.nv.cuinfo           --------------------------
	.section	.note.nv.cuinfo,"",@"SHT_NOTE"
	.sectionflags	@"SHF_NOTE_NV_CUINFO"
        /*0018*/ 	.short	0x0002
        /*001a*/ 	.short	0x005a
        /*001c*/ 	.short	0x0082
	.zero		2


//--------------------- .nv.info                  --------------------------
	.section	.nv.info,"",@"SHT_CUDA_INFO"
	.align	4


	//----- nvinfo : EIATTR_REGCOUNT
	.align		4
        /*0000*/ 	.byte	0x04, 0x2f
        /*0002*/ 	.short	(.L_12 - .L_11)
	.align		4
.L_11:
        /*0004*/ 	.word	index@(_ZN7cutlass13device_kernelIN5flash19enable_sm80_to_sm89INS1_16FlashAttnFwdSm80INS1_25CollectiveMainloopFwdSm80ILi8ELi2ELb0EN4cute5tupleIJNS5_1CILi128EEENS7_ILi64EEENS7_ILi192EEEEEELi192ENS_10bfloat16_tEfNS_4arch4Sm80ELb1ELb0ELb1ELb1ELb0ELb1ELb1ELb1EEENS1_21CollectiveEpilogueFwdINS6_IJS8_SA_S9_EEENS6_IJNS7_ILi1EEESI_SI_EEESC_SE_Li256ELb1ELb1ELb1ELb0EEENS1_36VarlenDynamicPersistentTileSchedulerILi128ELi64ELi256ELi256ELb1ELb1ELb0ELb1ELb1ELb1EEEEEEEEEvNT_6ParamsE)
        /*0008*/ 	.word	0x00000004


	//----- nvinfo : EIATTR_FRAME_SIZE
	.align		4
.L_12:
        /*000c*/ 	.byte	0x04, 0x11
        /*000e*/ 	.short	(.L_14 - .L_13)
	.align		4
.L_13:
        /*0010*/ 	.word	index@(_ZN7cutlass13device_kernelIN5flash19enable_sm80_to_sm89INS1_16FlashAttnFwdSm80INS1_25CollectiveMainloopFwdSm80ILi8ELi2ELb0EN4cute5tupleIJNS5_1CILi128EEENS7_ILi64EEENS7_ILi192EEEEEELi192ENS_10bfloat16_tEfNS_4arch4Sm80ELb1ELb0ELb1ELb1ELb0ELb1ELb1ELb1EEENS1_21CollectiveEpilogueFwdINS6_IJS8_SA_S9_EEENS6_IJNS7_ILi1EEESI_SI_EEESC_SE_Li256ELb1ELb1ELb1ELb0EEENS1_36VarlenDynamicPersistentTileSchedulerILi128ELi64ELi256ELi256ELb1ELb1ELb0ELb1ELb1ELb1EEEEEEEEEvNT_6ParamsE)
        /*0014*/ 	.word	0x00000000


	//----- nvinfo : EIATTR_REGCOUNT
	.align		4
.L_14:
        /*0018*/ 	.byte	0x04, 0x2f
        /*001a*/ 	.short	(.L_16 - .L_15)
	.align		4
.L_15:
        /*001c*/ 	.word	index@(_ZN7cutlass13device_kernelIN5flash19enable_sm80_to_sm89INS1_16FlashAttnFwdSm80INS1_25CollectiveMainloopFwdSm80ILi8ELi2ELb0EN4cute5tupleIJNS5_1CILi128EEENS7_ILi64EEENS7_ILi192EEEEEELi192ENS_10bfloat16_tEfNS_4arch4Sm80ELb1ELb0ELb1ELb1ELb0ELb0ELb1ELb1EEENS1_21CollectiveEpilogueFwdINS6_IJS8_SA_S9_EEENS6_IJNS7_ILi1EEESI_SI_EEESC_SE_Li256ELb1ELb1ELb1ELb0EEENS1_36VarlenDynamicPersistentTileSchedulerILi128ELi64ELi256ELi256ELb1ELb1ELb0ELb1ELb1ELb1EEEEEEEEEvNT_6ParamsE)
        /*0020*/ 	.word	0x00000004


	//----- nvinfo : EIATTR_FRAME_SIZE
	.align		4
.L_16:
        /*0024*/ 	.byte	0x04, 0x11
        /*0026*/ 	.short	(.L_18 - .L_17)
	.align		4
.L_17:
        /*0028*/ 	.word	index@(_ZN7cutlass13device_kernelIN5flash19enable_sm80_to_sm89INS1_16FlashAttnFwdSm80INS1_25CollectiveMainloopFwdSm80ILi8ELi2ELb0EN4cute5tupleIJNS5_1CILi128EEENS7_ILi64EEENS7_ILi192EEEEEELi192ENS_10bfloat16_tEfNS_4arch4Sm80ELb1ELb0ELb1ELb1ELb0ELb0ELb1ELb1EEENS1_21CollectiveEpilogueFwdINS6_IJS8_SA_S9_EEENS6_IJNS7_ILi1EEESI_SI_EEESC_SE_Li256ELb1ELb1ELb1ELb0EEENS1_36VarlenDynamicPersistentTileSchedulerILi128ELi64ELi256ELi256ELb1ELb1ELb0ELb1ELb1ELb1EEEEEEEEEvNT_6ParamsE)
        /*002c*/ 	.word	0x00000000


	//----- nvinfo : EIATTR_REGCOUNT
	.align		4
.L_18:
        /*0030*/ 	.byte	0x04, 0x2f
        /*0032*/ 	.short	(.L_20 - .L_19)
	.align		4
.L_19:
        /*0034*/ 	.word	index@(_ZN7cutlass13device_kernelIN5flash19enable_sm80_to_sm89INS1_16FlashAttnFwdSm80INS1_25CollectiveMainloopFwdSm80ILi8ELi2ELb1EN4cute5tupleIJNS5_1CILi128EEENS7_ILi96EEENS7_ILi192EEEEEELi192ENS_10bfloat16_tEfNS_4arch4Sm80ELb1ELb0ELb1ELb0ELb0ELb0ELb1ELb1EEENS1_21CollectiveEpilogueFwdINS6_IJS8_SA_S9_EEENS6_IJNS7_ILi1EEESI_SI_EEESC_SE_Li256ELb0ELb1ELb1ELb0EEENS1_30DynamicPersistentTileSchedulerILi256ELi256ELb1ELb1ELb0EEEEEEEEEvNT_6ParamsE)
        /*0038*/ 	.word	0x00000004


	//----- nvinfo : EIATTR_FRAME_SIZE
	.align		4
.L_20:
        /*003c*/ 	.byte	0x04, 0x11
        /*003e*/ 	.short	(.L_22 - .L_21)
	.align		4
.L_21:
        /*0040*/ 	.word	index@(_ZN7cutlass13device_kernelIN5flash19enable_sm80_to_sm89INS1_16FlashAttnFwdSm80INS1_25CollectiveMainloopFwdSm80ILi8ELi2ELb1EN4cute5tupleIJNS5_1CILi128EEENS7_ILi96EEENS7_ILi192EEEEEELi192ENS_10bfloat16_tEfNS_4arch4Sm80ELb1ELb0ELb1ELb0ELb0ELb0ELb1ELb1EEENS1_21CollectiveEpilogueFwdINS6_IJS8_SA_S9_EEENS6_IJNS7_ILi1EEESI_SI_EEESC_SE_Li256ELb0ELb1ELb1ELb0EEENS1_30DynamicPersistentTileSchedulerILi256ELi256ELb1ELb1ELb0EEEEEEEEEvNT_6ParamsE)
        /*0044*/ 	.word	0x00000000


	//----- nvinfo : EIATTR_REGCOUNT
	.align		4
.L_22:
        /*0048*/ 	.byte	0x04, 0x2f
        /*004a*/ 	.short	(.L_24 - .L_23)
	.align		4
.L_23:
        /*004c*/ 	.word	index@(_ZN7cutlass13device_kernelIN5flash19enable_sm80_to_sm89INS1_16FlashAttnFwdSm80INS1_25CollectiveMainloopFwdSm80ILi8ELi2ELb0EN4cute5tupleIJNS5_1CILi128EEENS7_ILi64EEENS7_ILi192EEEEEELi192ENS_10bfloat16_tEfNS_4arch4Sm80ELb0ELb1ELb1ELb1ELb0ELb1ELb1ELb1EEENS1_21CollectiveEpilogueFwdINS6_IJS8_SA_S9_EEENS6_IJNS7_ILi1EEESI_SI_EEESC_SE_Li256ELb1ELb1ELb1ELb0EEENS1_36VarlenDynamicPersistentTileSchedulerILi128ELi64ELi256ELi256ELb1ELb1ELb0ELb1ELb0ELb1EEEEEEEEEvNT_6ParamsE)
        /*0050*/ 	.word	0x00000004


	//----- nvinfo : EIATTR_FRAME_SIZE
	.align		4
.L_24:
        /*0054*/ 	.byte	0x04, 0x11
        /*0056*/ 	.short	(.L_26 - .L_25)
	.align		4
.L_25:
        /*0058*/ 	.word	index@(_ZN7cutlass13device_kernelIN5flash19enable_sm80_to_sm89INS1_16FlashAttnFwdSm80INS1_25CollectiveMainloopFwdSm80ILi8ELi2ELb0EN4cute5tupleIJNS5_1CILi128EEENS7_ILi64EEENS7_ILi192EEEEEELi192ENS_10bfloat16_tEfNS_4arch4Sm80ELb0ELb1ELb1ELb1ELb0ELb1ELb1ELb1EEENS1_21CollectiveEpilogueFwdINS6_IJS8_SA_S9_EEENS6_IJNS7_ILi1EEESI_SI_EEESC_SE_Li256ELb1ELb1ELb1ELb0EEENS1_36VarlenDynamicPersistentTileSchedulerILi128ELi64ELi256ELi256ELb1ELb1ELb0ELb1ELb0ELb1EEEEEEEEEvNT_6ParamsE)
        /*005c*/ 	.word	0x00000000


	//----- nvinfo : EIATTR_REGCOUNT
	.align		4
.L_26:
        /*0060*/ 	.byte	0x04, 0x2f
        /*0062*/ 	.short	(.L_28 - .L_27)
	.align		4
.L_27:
        /*0064*/ 	.word	index@(_ZN7cutlass13device_kernelIN5flash19enable_sm80_to_sm89INS1_16FlashAttnFwdSm80INS1_25CollectiveMainloopFwdSm80ILi8ELi2ELb0EN4cute5tupleIJNS5_1CILi128EEENS7_ILi64EEENS7_ILi192EEEEEELi192ENS_10bfloat16_tEfNS_4arch4Sm80ELb0ELb1ELb1ELb1ELb0ELb0ELb1ELb1EEENS1_21CollectiveEpilogueFwdINS6_IJS8_SA_S9_EEENS6_IJNS7_ILi1EEESI_SI_EEESC_SE_Li256ELb1ELb1ELb1ELb0EEENS1_36VarlenDynamicPersistentTileSchedulerILi128ELi64ELi256ELi256ELb1ELb1ELb0ELb1ELb0ELb1EEEEEEEEEvNT_6ParamsE)
        /*0068*/ 	.word	0x00000004


	//----- nvinfo : EIATTR_FRAME_SIZE
	.align		4
.L_28:
        /*006c*/ 	.byte	0x04, 0x11
        /*006e*/ 	.short	(.L_30 - .L_29)
	.align		4
.L_29:
        /*0070*/ 	.word	index@(_ZN7cutlass13device_kernelIN5flash19enable_sm80_to_sm89INS1_16FlashAttnFwdSm80INS1_25CollectiveMainloopFwdSm80ILi8ELi2ELb0EN4cute5tupleIJNS5_1CILi128EEENS7_ILi64EEENS7_ILi192EEEEEELi192ENS_10bfloat16_tEfNS_4arch4Sm80ELb0ELb1ELb1ELb1ELb0ELb0ELb1ELb1EEENS1_21CollectiveEpilogueFwdINS6_IJS8_SA_S9_EEENS6_IJNS7_ILi1EEESI_SI_EEESC_SE_Li256ELb1ELb1ELb1ELb0EEENS1_36VarlenDynamicPersistentTileSchedulerILi128ELi64ELi256ELi256ELb1ELb1ELb0ELb1ELb0ELb1EEEEEEEEEvNT_6ParamsE)
        /*0074*/ 	.word	0x00000000


	//----- nvinfo : EIATTR_REGCOUNT
	.align		4
.L_30:
        /*0078*/ 	.byte	0x04, 0x2f
        /*007a*/ 	.short	(.L_32 - .L_31)
	.align		4
.L_31:
        /*007c*/ 	.word	index@(_ZN7cutlass13device_kernelIN5flash19enable_sm80_to_sm89INS1_16FlashAttnFwdSm80INS1_25CollectiveMainloopFwdSm80ILi8ELi2ELb0EN4cute5tupleIJNS5_1CILi128EEENS7_ILi64EEENS7_ILi192EEEEEELi192ENS_10bfloat16_tEfNS_4arch4Sm80ELb0ELb1ELb1ELb0ELb0ELb0ELb1ELb1EEENS1_21CollectiveEpilogueFwdINS6_IJS8_SA_S9_EEENS6_IJNS7_ILi1EEESI_SI_EEESC_SE_Li256ELb0ELb1ELb1ELb0EEENS1_19SingleTileSchedulerILb0ELb1ELb1ELi128EEEEEEEEEvNT_6ParamsE)
        /*0080*/ 	.word	0x00000004


	//----- nvinfo : EIATTR_FRAME_SIZE
	.align		4
.L_32:
        /*0084*/ 	.byte	0x04, 0x11
        /*0086*/ 	.short	(.L_34 - .L_33)
	.align		4
.L_33:
        /*0088*/ 	.word	index@(_ZN7cutlass13device_kernelIN5flash19enable_sm80_to_sm89INS1_16FlashAttnFwdSm80INS1_25CollectiveMainloopFwdSm80ILi8ELi2ELb0EN4cute5tupleIJNS5_1CILi128EEENS7_ILi64EEENS7_ILi192EEEEEELi192ENS_10bfloat16_tEfNS_4arch4Sm80ELb0ELb1ELb1ELb0ELb0ELb0ELb1ELb1EEENS1_21CollectiveEpilogueFwdINS6_IJS8_SA_S9_EEENS6_IJNS7_ILi1EEESI_SI_EEESC_SE_Li256ELb0ELb1ELb1ELb0EEENS1_19SingleTileSchedulerILb0ELb1ELb1ELi128EEEEEEEEEvNT_6ParamsE)
        /*008c*/ 	.word	0x00000000


	//----- nvinfo : EIATTR_REGCOUNT
	.align		4
.L_34:
        /*0090*/ 	.byte	0x04, 0x2f
        /*0092*/ 	.short	(.L_36 - .L_35)
	.align		4
.L_35:
        /*0094*/ 	.word	index@(_ZN7cutlass13device_kernelIN5flash19enable_sm80_to_sm89INS1_16FlashAttnFwdSm80INS1_25CollectiveMainloopFwdSm80ILi8ELi2ELb0EN4cute5tupleIJNS5_1CILi128EEENS7_ILi64EEENS7_ILi192EEEEEELi192ENS_10bfloat16_tEfNS_4arch4Sm80ELb0ELb0ELb1ELb1ELb0ELb1ELb1ELb1EEENS1_21CollectiveEpilogueFwdINS6_IJS8_SA_S9_EEENS6_IJNS7_ILi1EEESI_SI_EEESC_SE_Li256ELb1ELb1ELb1ELb0EEENS1_36VarlenDynamicPersistentTileSchedulerILi128ELi64ELi256ELi256ELb1ELb1ELb0ELb0ELb1ELb1EEEEEEEEEvNT_6ParamsE)
        /*0098*/ 	.word	0x00000004


	//----- nvinfo : EIATTR_FRAME_SIZE
	.align		4
.L_36:
        /*009c*/ 	.byte	0x04, 0x11
        /*009e*/ 	.short	(.L_38 - .L_37)
	.align		4
.L_37:
        /*00a0*/ 	.word	index@(_ZN7cutlass13device_kernelIN5flash19enable_sm80_to_sm89INS1_16FlashAttnFwdSm80INS1_25CollectiveMainloopFwdSm80ILi8ELi2ELb0EN4cute5tupleIJNS5_1CILi128EEENS7_ILi64EEENS7_ILi192EEEEEELi192ENS_10bfloat16_tEfNS_4arch4Sm80ELb0ELb0ELb1ELb1ELb0ELb1ELb1ELb1EEENS1_21CollectiveEpilogueFwdINS6_IJS8_SA_S9_EEENS6_IJNS7_ILi1EEESI_SI_EEESC_SE_Li256ELb1ELb1ELb1ELb0EEENS1_36VarlenDynamicPersistentTileSchedulerILi128ELi64ELi256ELi256ELb1ELb1ELb0ELb0ELb1ELb1EEEEEEEEEvNT_6ParamsE)
        /*00a4*/ 	.word	0x00000000


	//----- nvinfo : EIATTR_REGCOUNT
	.align		4
.L_38:
        /*00a8*/ 	.byte	0x04, 0x2f
        /*00aa*/ 	.short	(.L_40 - .L_39)
	.align		4
.L_39:
        /*00ac*/ 	.word	index@(_ZN7cutlass13device_kernelIN5flash19enable_sm80_to_sm89INS1_16FlashAttnFwdSm80INS1_25CollectiveMainloopFwdSm80ILi8ELi2ELb0EN4cute5tupleIJNS5_1CILi128EEENS7_ILi64EEENS7_ILi192EEEEEELi192ENS_10bfloat16_tEfNS_4arch4Sm80ELb0ELb0ELb1ELb1ELb0ELb0ELb1ELb1EEENS1_21CollectiveEpilogueFwdINS6_IJS8_SA_S9_EEENS6_IJNS7_ILi1EEESI_SI_EEESC_SE_Li256ELb1ELb1ELb1ELb0EEENS1_36VarlenDynamicPersistentTileSchedulerILi128ELi64ELi256ELi256ELb1ELb1ELb0ELb0ELb1ELb1EEEEEEEEEvNT_6ParamsE)
        /*00b0*/ 	.word	0x00000004


	//----- nvinfo : EIATTR_FRAME_SIZE
	.align		4
.L_40:
        /*00b4*/ 	.byte	0x04, 0x11
        /*00b6*/ 	.short	(.L_42 - .L_41)
	.align		4
.L_41:
        /*00b8*/ 	.word	index@(_ZN7cutlass13device_kernelIN5flash19enable_sm80_to_sm89INS1_16FlashAttnFwdSm80INS1_25CollectiveMainloopFwdSm80ILi8ELi2ELb0EN4cute5tupleIJNS5_1CILi128EEENS7_ILi64EEENS7_ILi192EEEEEELi192ENS_10bfloat16_tEfNS_4arch4Sm80ELb0ELb0ELb1ELb1ELb0ELb0ELb1ELb1EEENS1_21CollectiveEpilogueFwdINS6_IJS8_SA_S9_EEENS6_IJNS7_ILi1EEESI_SI_EEESC_SE_Li256ELb1ELb1ELb1ELb0EEENS1_36VarlenDynamicPersistentTileSchedulerILi128ELi64ELi256ELi256ELb1ELb1ELb0ELb0ELb1ELb1EEEEEEEEEvNT_6ParamsE)
        /*00bc*/ 	.word	0x00000000


	//----- nvinfo : EIATTR_REGCOUNT
	.align		4
.L_42:
        /*00c0*/ 	.byte	0x04, 0x2f
        /*00c2*/ 	.short	(.L_44 - .L_43)
	.align		4
.L_43:
        /*00c4*/ 	.word	index@(_ZN7cutlass13device_kernelIN5flash19enable_sm80_to_sm89INS1_16FlashAttnFwdSm80INS1_25CollectiveMainloopFwdSm80ILi8ELi2ELb1EN4cute5tupleIJNS5_1CILi128EEENS7_ILi96EEENS7_ILi192EEEEEELi192ENS_10bfloat16_tEfNS_4arch4Sm80ELb0ELb0ELb1ELb0ELb0ELb0ELb1ELb1EEENS1_21CollectiveEpilogueFwdINS6_IJS8_SA_S9_EEENS6_IJNS7_ILi1EEESI_SI_EEESC_SE_Li256ELb0ELb1ELb1ELb0EEENS1_19SingleTileSchedulerILb0ELb1ELb1ELi128EEEEEEEEEvNT_6ParamsE)
        /*00c8*/ 	.word	0x00000004


	//----- nvinfo : EIATTR_FRAME_SIZE
	.align		4
.L_44:
        /*00cc*/ 	.byte	0x04, 0x11
        /*00ce*/ 	.short	(.L_46 - .L_45)
	.align		4
.L_45:
        /*00d0*/ 	.word	index@(_ZN7cutlass13device_kernelIN5flash19enable_sm80_to_sm89INS1_16FlashAttnFwdSm80INS1_25CollectiveMainloopFwdSm80ILi8ELi2ELb1EN4cute5tupleIJNS5_1CILi128EEENS7_ILi96EEENS7_ILi192EEEEEELi192ENS_10bfloat16_tEfNS_4arch4Sm80ELb0ELb0ELb1ELb0ELb0ELb0ELb1ELb1EEENS1_21CollectiveEpilogueFwdINS6_IJS8_SA_S9_EEENS6_IJNS7_ILi1EEESI_SI_EEESC_SE_Li256ELb0ELb1ELb1ELb0EEENS1_19SingleTileSchedulerILb0ELb1ELb1ELi128EEEEEEEEEvNT_6ParamsE)
        /*00d4*/ 	.word	0x00000000


	//----- nvinfo : EIATTR_REGCOUNT
	.align		4
.L_46:
        /*00d8*/ 	.byte	0x04, 0x2f
        /*00da*/ 	.short	(.L_48 - .L_47)
	.align		4
.L_47:
        /*00dc*/ 	.word	index@(_ZN7cutlass13device_kernelIN5flash19enable_sm80_to_sm89INS1_16FlashAttnFwdSm80INS1_25CollectiveMainloopFwdSm80ILi8ELi1ELb0EN4cute5tupleIJNS5_1CILi128EEENS7_ILi64EEENS7_ILi192EEEEEELi192ENS_10bfloat16_tEfNS_4arch4Sm80ELb1ELb0ELb1ELb1ELb0ELb1ELb1ELb1EEENS1_21CollectiveEpilogueFwdINS6_IJS8_SA_S9_EEENS6_IJNS7_ILi1EEESI_SI_EEESC_SE_Li256ELb1ELb1ELb1ELb0EEENS1_36VarlenDynamicPersistentTileSchedulerILi128ELi64ELi256ELi256ELb1ELb1ELb0ELb1ELb1ELb1EEEEEEEEEvNT_6ParamsE)
        /*00e0*/ 	.word	0x00000004


	//----- nvinfo : EIATTR_FRAME_SIZE
	.align		4
.L_48:
        /*00e4*/ 	.byte	0x04, 0x11
        /*00e6*/ 	.short	(.L_50 - .L_49)
	.align		4
.L_49:
        /*00e8*/ 	.word	index@(_ZN7cutlass13device_kernelIN5flash19enable_sm80_to_sm89INS1_16FlashAttnFwdSm80INS1_25CollectiveMainloopFwdSm80ILi8ELi1ELb0EN4cute5tupleIJNS5_1CILi128EEENS7_ILi64EEENS7_ILi192EEEEEELi192ENS_10bfloat16_tEfNS_4arch4Sm80ELb1ELb0ELb1ELb1ELb0ELb1ELb1ELb1EEENS1_21CollectiveEpilogueFwdINS6_IJS8_SA_S9_EEENS6_IJNS7_ILi1EEESI_SI_EEESC_SE_Li256ELb1ELb1ELb1ELb0EEENS1_36VarlenDynamicPersistentTileSchedulerILi128ELi64ELi256ELi256ELb1ELb1ELb0ELb1ELb1ELb1EEEEEEEEEvNT_6ParamsE)
        /*00ec*/ 	.word	0x00000000


	//----- nvinfo : EIATTR_REGCOUNT
	.align		4
.L_50:
        /*00f0*/ 	.byte	0x04, 0x2f
        /*00f2*/ 	.short	(.L_52 - .L_51)
	.align		4
.L_51:
        /*00f4*/ 	.word	index@(_ZN7cutlass13device_kernelIN5flash19enable_sm80_to_sm89INS1_16FlashAttnFwdSm80INS1_25CollectiveMainloopFwdSm80ILi8ELi1ELb0EN4cute5tupleIJNS5_1CILi128EEENS7_ILi64EEENS7_ILi192EEEEEELi192ENS_10bfloat16_tEfNS_4arch4Sm80ELb1ELb0ELb1ELb1ELb0ELb0ELb1ELb1EEENS1_21CollectiveEpilogueFwdINS6_IJS8_SA_S9_EEENS6_IJNS7_ILi1EEESI_SI_EEESC_SE_Li256ELb1ELb1ELb1ELb0EEENS1_36VarlenDynamicPersistentTileSchedulerILi128ELi64ELi256ELi256ELb1ELb1ELb0ELb1ELb1ELb1EEEEEEEEEvNT_6ParamsE)
        /*00f8*/ 	.word	0x00000004


	//----- nvinfo : EIATTR_FRAME_SIZE
	.align		4
.L_52:
        /*00fc*/ 	.byte	0x04, 0x11
        /*00fe*/ 	.short	(.L_54 - .L_53)
	.align		4
.L_53:
        /*0100*/ 	.word	index@(_ZN7cutlass13device_kernelIN5flash19enable_sm80_to_sm89INS1_16FlashAttnFwdSm80INS1_25CollectiveMainloopFwdSm80ILi8ELi1ELb0EN4cute5tupleIJNS5_1CILi128EEENS7_ILi64EEENS7_ILi192EEEEEELi192ENS_10bfloat16_tEfNS_4arch4Sm80ELb1ELb0ELb1ELb1ELb0ELb0ELb1ELb1EEENS1_21CollectiveEpilogueFwdINS6_IJS8_SA_S9_EEENS6_IJNS7_ILi1EEESI_SI_EEESC_SE_Li256ELb1ELb1ELb1ELb0EEENS1_36VarlenDynamicPersistentTileSchedulerILi128ELi64ELi256ELi256ELb1ELb1ELb0ELb1ELb1ELb1EEEEEEEEEvNT_6ParamsE)
        /*0104*/ 	.word	0x00000000


	//----- nvinfo : EIATTR_REGCOUNT
	.align		4
.L_54:
        /*0108*/ 	.byte	0x04, 0x2f
        /*010a*/ 	.short	(.L_56 - .L_55)
	.align		4
.L_55:
        /*010c*/ 	.word	index@(_ZN7cutlass13device_kernelIN5flash19enable_sm80_to_sm89INS1_16FlashAttnFwdSm80INS1_25CollectiveMainloopFwdSm80ILi8ELi1ELb1EN4cute5tupleIJNS5_1CILi128EEENS7_ILi96EEENS7_ILi192EEEEEELi192ENS_10bfloat16_tEfNS_4arch4Sm80ELb1ELb0ELb1ELb0ELb0ELb0ELb1ELb1EEENS1_21CollectiveEpilogueFwdINS6_IJS8_SA_S9_EEENS6_IJNS7_ILi1EEESI_SI_EEESC_SE_Li256ELb0ELb1ELb1ELb0EEENS1_30DynamicPersistentTileSchedulerILi256ELi256ELb1ELb1ELb0EEEEEEEEEvNT_6ParamsE)
        /*0110*/ 	.word	0x00000004


	//----- nvinfo : EIATTR_FRAME_SIZE
	.align		4
.L_56:
        /*0114*/ 	.byte	0x04, 0x11
        /*0116*/ 	.short	(.L_58 - .L_57)
	.align		4
.L_57:
        /*0118*/ 	.word	index@(_ZN7cutlass13device_kernelIN5flash19enable_sm80_to_sm89INS1_16FlashAttnFwdSm80INS1_25CollectiveMainloopFwdSm80ILi8ELi1ELb1EN4cute5tupleIJNS5_1CILi128EEENS7_ILi96EEENS7_ILi192EEEEEELi192ENS_10bfloat16_tEfNS_4arch4Sm80ELb1ELb0ELb1ELb0ELb0ELb0ELb1ELb1EEENS1_21CollectiveEpilogueFwdINS6_IJS8_SA_S9_EEENS6_IJNS7_ILi1EEESI_SI_EEESC_SE_Li256ELb0ELb1ELb1ELb0EEENS1_30DynamicPersistentTileSchedulerILi256ELi256ELb1ELb1ELb0EEEEEEEEEvNT_6ParamsE)
        /*011c*/ 	.word	0x00000000


	//----- nvinfo : EIATTR_REGCOUNT
	.align		4
.L_58:
        /*0120*/ 	.byte	0x04, 0x2f
        /*0122*/ 	.short	(.L_60 - .L_59)
	.align		4
.L_59:
        /*0124*/ 	.word	index@(_ZN7cutlass13device_kernelIN5flash19enable_sm80_to_sm89INS1_16FlashAttnFwdSm80INS1_25CollectiveMainloopFwdSm80ILi8ELi1ELb0EN4cute5tupleIJNS5_1CILi128EEENS7_ILi64EEENS7_ILi192EEEEEELi192ENS_10bfloat16_tEfNS_4arch4Sm80ELb0ELb1ELb1ELb1ELb0ELb1ELb1ELb1EEENS1_21CollectiveEpilogueFwdINS6_IJS8_SA_S9_EEENS6_IJNS7_ILi1EEESI_SI_EEESC_SE_Li256ELb1ELb1ELb1ELb0EEENS1_36VarlenDynamicPersistentTileSchedulerILi128ELi64ELi256ELi256ELb1ELb1ELb0ELb1ELb0ELb1EEEEEEEEEvNT_6ParamsE)
        /*0128*/ 	.word	0x00000004


	//----- nvinfo : EIATTR_FRAME_SIZE
	.align		4
.L_60:
        /*012c*/ 	.byte	0x04, 0x11
        /*012e*/ 	.short	(.L_62 - .L_61)
	.align		4
.L_61:
        /*0130*/ 	.word	index@(_ZN7cutlass13device_kernelIN5flash19enable_sm80_to_sm89INS1_16FlashAttnFwdSm80INS1_25CollectiveMainloopFwdSm80ILi8ELi1ELb0EN4cute5tupleIJNS5_1CILi128EEENS7_ILi64EEENS7_ILi192EEEEEELi192ENS_10bfloat16_tEfNS_4arch4Sm80ELb0ELb1ELb1ELb1ELb0ELb1ELb1ELb1EEENS1_21CollectiveEpilogueFwdINS6_IJS8_SA_S9_EEENS6_IJNS7_ILi1EEESI_SI_EEESC_SE_Li256ELb1ELb1ELb1ELb0EEENS1_36VarlenDynamicPersistentTileSchedulerILi128ELi64ELi256ELi256ELb1ELb1ELb0ELb1ELb0ELb1EEEEEEEEEvNT_6ParamsE)
        /*0134*/ 	.word	0x00000000


	//----- nvinfo : EIATTR_REGCOUNT
	.align		4
.L_62:
        /*0138*/ 	.byte	0x04, 0x2f
        /*013a*/ 	.short	(.L_64 - .L_63)
	.align		4
.L_63:
        /*013c*/ 	.word	index@(_ZN7cutlass13device_kernelIN5flash19enable_sm80_to_sm89INS1_16FlashAttnFwdSm80INS1_25CollectiveMainloopFwdSm80ILi8ELi1ELb0EN4cute5tupleIJNS5_1CILi128EEENS7_ILi64EEENS7_ILi192EEEEEELi192ENS_10bfloat16_tEfNS_4arch4Sm80ELb0ELb1ELb1ELb1ELb0ELb0ELb1ELb1EEENS1_21CollectiveEpilogueFwdINS6_IJS8_SA_S9_EEENS6_IJNS7_ILi1EEESI_SI_EEESC_SE_Li256ELb1ELb1ELb1ELb0EEENS1_36VarlenDynamicPersistentTileSchedulerILi128ELi64ELi256ELi256ELb1ELb1ELb0ELb1ELb0ELb1EEEEEEEEEvNT_6ParamsE)
        /*0140*/ 	.word	0x00000004


	//----- nvinfo : EIATTR_FRAME_SIZE
	.align		4
.L_64:
        /*0144*/ 	.byte	0x04, 0x11
        /*0146*/ 	.short	(.L_66 - .L_65)
	.align		4
.L_65:
        /*0148*/ 	.word	index@(_ZN7cutlass13device_kernelIN5flash19enable_sm80_to_sm89INS1_16FlashAttnFwdSm80INS1_25CollectiveMainloopFwdSm80ILi8ELi1ELb0EN4cute5tupleIJNS5_1CILi128EEENS7_ILi64EEENS7_ILi192EEEEEELi192ENS_10bfloat16_tEfNS_4arch4Sm80ELb0ELb1ELb1ELb1ELb0ELb0ELb1ELb1EEENS1_21CollectiveEpilogueFwdINS6_IJS8_SA_S9_EEENS6_IJNS7_ILi1EEESI_SI_EEESC_SE_Li256ELb1ELb1ELb1ELb0EEENS1_36VarlenDynamicPersistentTileSchedulerILi128ELi64ELi256ELi256ELb1ELb1ELb0ELb1ELb0ELb1EEEEEEEEEvNT_6ParamsE)
        /*014c*/ 	.word	0x00000000


	//----- nvinfo : EIATTR_REGCOUNT
	.align		4
.L_66:
        /*0150*/ 	.byte	0x04, 0x2f
        /*0152*/ 	.short	(.L_68 - .L_67)
	.align		4
.L_67:
        /*0154*/ 	.word	index@(_ZN7cutlass13device_kernelIN5flash19enable_sm80_to_sm89INS1_16FlashAttnFwdSm80INS1_25CollectiveMainloopFwdSm80ILi8ELi1ELb0EN4cute5tupleIJNS5_1CILi128EEENS7_ILi64EEENS7_ILi192EEEEEELi192ENS_10bfloat16_tEfNS_4arch4Sm80ELb0ELb1ELb1ELb0ELb0ELb0ELb1ELb1EEENS1_21CollectiveEpilogueFwdINS6_IJS8_SA_S9_EEENS6_IJNS7_ILi1EEESI_SI_EEESC_SE_Li256ELb0ELb1ELb1ELb0EEENS1_19SingleTileSchedulerILb0ELb1ELb1ELi128EEEEEEEEEvNT_6ParamsE)
        /*0158*/ 	.word	0x00000004


	//----- nvinfo : EIATTR_FRAME_SIZE
	.align		4
.L_68:
        /*015c*/ 	.byte	0x04, 0x11
        /*015e*/ 	.short	(.L_70 - .L_69)
	.align		4
.L_69:
        /*0160*/ 	.word	index@(_ZN7cutlass13device_kernelIN5flash19enable_sm80_to_sm89INS1_16FlashAttnFwdSm80INS1_25CollectiveMainloopFwdSm80ILi8ELi1ELb0EN4cute5tupleIJNS5_1CILi128EEENS7_ILi64EEENS7_ILi192EEEEEELi192ENS_10bfloat16_tEfNS_4arch4Sm80ELb0ELb1ELb1ELb0ELb0ELb0ELb1ELb1EEENS1_21CollectiveEpilogueFwdINS6_IJS8_SA_S9_EEENS6_IJNS7_ILi1EEESI_SI_EEESC_SE_Li256ELb0ELb1ELb1ELb0EEENS1_19SingleTileSchedulerILb0ELb1ELb1ELi128EEEEEEEEEvNT_6ParamsE)
        /*0164*/ 	.word	0x00000000


	//----- nvinfo : EIATTR_REGCOUNT
	.align		4
.L_70:
        /*0168*/ 	.byte	0x04, 0x2f
        /*016a*/ 	.short	(.L_72 - .L_71)
	.align		4
.L_71:
        /*016c*/ 	.word	index@(_ZN7cutlass13device_kernelIN5flash19enable_sm80_to_sm89INS1_16FlashAttnFwdSm80INS1_25CollectiveMainloopFwdSm80ILi8ELi1ELb0EN4cute5tupleIJNS5_1CILi128EEENS7_ILi64EEENS7_ILi192EEEEEELi192ENS_10bfloat16_tEfNS_4arch4Sm80ELb0ELb0ELb1ELb1ELb0ELb1ELb1ELb1EEENS1_21CollectiveEpilogueFwdINS6_IJS8_SA_S9_EEENS6_IJNS7_ILi1EEESI_SI_EEESC_SE_Li256ELb1ELb1ELb1ELb0EEENS1_36VarlenDynamicPersistentTileSchedulerILi128ELi64ELi256ELi256ELb1ELb1ELb0ELb0ELb1ELb1EEEEEEEEEvNT_6ParamsE)
        /*0170*/ 	.word	0x00000004


	//----- nvinfo : EIATTR_FRAME_SIZE
	.align		4
.L_72:
        /*0174*/ 	.byte	0x04, 0x11
        /*0176*/ 	.short	(.L_74 - .L_73)
	.align		4
.L_73:
        /*0178*/ 	.word	index@(_ZN7cutlass13device_kernelIN5flash19enable_sm80_to_sm89INS1_16FlashAttnFwdSm80INS1_25CollectiveMainloopFwdSm80ILi8ELi1ELb0EN4cute5tupleIJNS5_1CILi128EEENS7_ILi64EEENS7_ILi192EEEEEELi192ENS_10bfloat16_tEfNS_4arch4Sm80ELb0ELb0ELb1ELb1ELb0ELb1ELb1ELb1EEENS1_21CollectiveEpilogueFwdINS6_IJS8_SA_S9_EEENS6_IJNS7_ILi1EEESI_SI_EEESC_SE_Li256ELb1ELb1ELb1ELb0EEENS1_36VarlenDynamicPersistentTileSchedulerILi128ELi64ELi256ELi256ELb1ELb1ELb0ELb0ELb1ELb1EEEEEEEEEvNT_6ParamsE)
        /*017c*/ 	.word	0x00000000


	//----- nvinfo : EIATTR_REGCOUNT
	.align		4
.L_74:
        /*0180*/ 	.byte	0x04, 0x2f
        /*0182*/ 	.short	(.L_76 - .L_75)
	.align		4
.L_75:
        /*0184*/ 	.word	index@(_ZN7cutlass13device_kernelIN5flash19enable_sm80_to_sm89INS1_16FlashAttnFwdSm80INS1_25CollectiveMainloopFwdSm80ILi8ELi1ELb0EN4cute5tupleIJNS5_1CILi128EEENS7_ILi64EEENS7_ILi192EEEEEELi192ENS_10bfloat16_tEfNS_4arch4Sm80ELb0ELb0ELb1ELb1ELb0ELb0ELb1ELb1EEENS1_21CollectiveEpilogueFwdINS6_IJS8_SA_S9_EEENS6_IJNS7_ILi1EEESI_SI_EEESC_SE_Li256ELb1ELb1ELb1ELb0EEENS1_36VarlenDynamicPersistentTileSchedulerILi128ELi64ELi256ELi256ELb1ELb1ELb0ELb0ELb1ELb1EEEEEEEEEvNT_6ParamsE)
        /*0188*/ 	.word	0x00000004


	//----- nvinfo : EIATTR_FRAME_SIZE
	.align		4
.L_76:
        /*018c*/ 	.byte	0x04, 0x11
        /*018e*/ 	.short	(.L_78 - .L_77)
	.align		4
.L_77:
        /*0190*/ 	.word	index@(_ZN7cutlass13device_kernelIN5flash19enable_sm80_to_sm89INS1_16FlashAttnFwdSm80INS1_25CollectiveMainloopFwdSm80ILi8ELi1ELb0EN4cute5tupleIJNS5_1CILi128EEENS7_ILi64EEENS7_ILi192EEEEEELi192ENS_10bfloat16_tEfNS_4arch4Sm80ELb0ELb0ELb1ELb1ELb0ELb0ELb1ELb1EEENS1_21CollectiveEpilogueFwdINS6_IJS8_SA_S9_EEENS6_IJNS7_ILi1EEESI_SI_EEESC_SE_Li256ELb1ELb1ELb1ELb0EEENS1_36VarlenDynamicPersistentTileSchedulerILi128ELi64ELi256ELi256ELb1ELb1ELb0ELb0ELb1ELb1EEEEEEEEEvNT_6ParamsE)
        /*0194*/ 	.word	0x00000000


	//----- nvinfo : EIATTR_REGCOUNT
	.align		4
.L_78:
        /*0198*/ 	.byte	0x04, 0x2f
        /*019a*/ 	.short	(.L_80 - .L_79)
	.align		4
.L_79:
        /*019c*/ 	.word	index@(_ZN7cutlass13device_kernelIN5flash19enable_sm80_to_sm89INS1_16FlashAttnFwdSm80INS1_25CollectiveMainloopFwdSm80ILi8ELi1ELb1EN4cute5tupleIJNS5_1CILi128EEENS7_ILi96EEENS7_ILi192EEEEEELi192ENS_10bfloat16_tEfNS_4arch4Sm80ELb0ELb0ELb1ELb0ELb0ELb0ELb1ELb1EEENS1_21CollectiveEpilogueFwdINS6_IJS8_SA_S9_EEENS6_IJNS7_ILi1EEESI_SI_EEESC_SE_Li256ELb0ELb1ELb1ELb0EEENS1_19SingleTileSchedulerILb0ELb1ELb1ELi128EEEEEEEEEvNT_6ParamsE)
        /*01a0*/ 	.word	0x00000004


	//----- nvinfo : EIATTR_FRAME_SIZE
	.align		4
.L_80:
        /*01a4*/ 	.byte	0x04, 0x11
        /*01a6*/ 	.short	(.L_82 - .L_81)
	.align		4
.L_81:
        /*01a8*/ 	.word	index@(_ZN7cutlass13device_kernelIN5flash19enable_sm80_to_sm89INS1_16FlashAttnFwdSm80INS1_25CollectiveMainloopFwdSm80ILi8ELi1ELb1EN4cute5tupleIJNS5_1CILi128EEENS7_ILi96EEENS7_ILi192EEEEEELi192ENS_10bfloat16_tEfNS_4arch4Sm80ELb0ELb0ELb1ELb0ELb0ELb0ELb1ELb1EEENS1_21CollectiveEpilogueFwdINS6_IJS8_SA_S9_EEENS6_IJNS7_ILi1EEESI_SI_EEESC_SE_Li256ELb0ELb1ELb1ELb0EEENS1_19SingleTileSchedulerILb0ELb1ELb1ELi128EEEEEEEEEvNT_6ParamsE)
        /*01ac*/ 	.word	0x00000000


	//----- nvinfo : EIATTR_MIN_STACK_SIZE
	.align		4
.L_82:
        /*01b0*/ 	.byte	0x04, 0x12
        /*01b2*/ 	.short	(.L_84 - .L_83)
	.align		4
.L_83:
        /*01b4*/ 	.word	index@(_ZN7cutlass13device_kernelIN5flash19enable_sm80_to_sm89INS1_16FlashAttnFwdSm80INS1_25CollectiveMainloopFwdSm80ILi8ELi1ELb1EN4cute5tupleIJNS5_1CILi128EEENS7_ILi96EEENS7_ILi192EEEEEELi192ENS_10bfloat16_tEfNS_4arch4Sm80ELb0ELb0ELb1ELb0ELb0ELb0ELb1ELb1EEENS1_21CollectiveEpilogueFwdINS6_IJS8_SA_S9_EEENS6_IJNS7_ILi1EEESI_SI_EEESC_SE_Li256ELb0ELb1ELb1ELb0EEENS1_19SingleTileSchedulerILb0ELb1ELb1ELi128EEEEEEEEEvNT_6ParamsE)
        /*01b8*/ 	.word	0x00000000


	//----- nvinfo : EIATTR_MIN_STACK_SIZE
	.align		4
.L_84:
        /*01bc*/ 	.byte	0x04, 0x12
        /*01be*/ 	.short	(.L_86 - .L_85)
	.align		4
.L_85:
        /*01c0*/ 	.word	index@(_ZN7cutlass13device_kernelIN5flash19enable_sm80_to_sm89INS1_16FlashAttnFwdSm80INS1_25CollectiveMainloopFwdSm80ILi8ELi1ELb0EN4cute5tupleIJNS5_1CILi128EEENS7_ILi64EEENS7_ILi192EEEEEELi192ENS_10bfloat16_tEfNS_4arch4Sm80ELb0ELb0ELb1ELb1ELb0ELb0ELb1ELb1EEENS1_21CollectiveEpilogueFwdINS6_IJS8_SA_S9_EEENS6_IJNS7_ILi1EEESI_SI_EEESC_SE_Li256ELb1ELb1ELb1ELb0EEENS1_36VarlenDynamicPersistentTileSchedulerILi128ELi64ELi256ELi256ELb1ELb1ELb0ELb0ELb1ELb1EEEEEEEEEvNT_6ParamsE)
        /*01c4*/ 	.word	0x00000000


	//----- nvinfo : EIATTR_MIN_STACK_SIZE
	.align		4
.L_86:
        /*01c8*/ 	.byte	0x04, 0x12
        /*01ca*/ 	.short	(.L_88 - .L_87)
	.align		4
.L_87:
        /*01cc*/ 	.word	index@(_ZN7cutlass13device_kernelIN5flash19enable_sm80_to_sm89INS1_16FlashAttnFwdSm80INS1_25CollectiveMainloopFwdSm80ILi8ELi1ELb0EN4cute5tupleIJNS5_1CILi128EEENS7_ILi64EEENS7_ILi192EEEEEELi192ENS_10bfloat16_tEfNS_4arch4Sm80ELb0ELb0ELb1ELb1ELb0ELb1ELb1ELb1EEENS1_21CollectiveEpilogueFwdINS6_IJS8_SA_S9_EEENS6_IJNS7_ILi1EEESI_SI_EEESC_SE_Li256ELb1ELb1ELb1ELb0EEENS1_36VarlenDynamicPersistentTileSchedulerILi128ELi64ELi256ELi256ELb1ELb1ELb0ELb0ELb1ELb1EEEEEEEEEvNT_6ParamsE)
        /*01d0*/ 	.word	0x00000000


	//----- nvinfo : EIATTR_MIN_STACK_SIZE
	.align		4
.L_88:
        /*01d4*/ 	.byte	0x04, 0x12
        /*01d6*/ 	.short	(.L_90 - .L_89)
	.align		4
.L_89:
        /*01d8*/ 	.word	index@(_ZN7cutlass13device_kernelIN5flash19enable_sm80_to_sm89INS1_16FlashAttnFwdSm80INS1_25CollectiveMainloopFwdSm80ILi8ELi1ELb0EN4cute5tupleIJNS5_1CILi128EEENS7_ILi64EEENS7_ILi192EEEEEELi192ENS_10bfloat16_tEfNS_4arch4Sm80ELb0ELb1ELb1ELb0ELb0ELb0ELb1ELb1EEENS1_21CollectiveEpilogueFwdINS6_IJS8_SA_S9_EEENS6_IJNS7_ILi1EEESI_SI_EEESC_SE_Li256ELb0ELb1ELb1ELb0EEENS1_19SingleTileSchedulerILb0ELb1ELb1ELi128EEEEEEEEEvNT_6ParamsE)
        /*01dc*/ 	.word	0x00000000


	//----- nvinfo : EIATTR_MIN_STACK_SIZE
	.align		4
.L_90:
        /*01e0*/ 	.byte	0x04, 0x12
        /*01e2*/ 	.short	(.L_92 - .L_91)
	.align		4
.L_91:
        /*01e4*/ 	.word	index@(_ZN7cutlass13device_kernelIN5flash19enable_sm80_to_sm89INS1_16FlashAttnFwdSm80INS1_25CollectiveMainloopFwdSm80ILi8ELi1ELb0EN4cute5tupleIJNS5_1CILi128EEENS7_ILi64EEENS7_ILi192EEEEEELi192ENS_10bfloat16_tEfNS_4arch4Sm80ELb0ELb1ELb1ELb1ELb0ELb0ELb1ELb1EEENS1_21CollectiveEpilogueFwdINS6_IJS8_SA_S9_EEENS6_IJNS7_ILi1EEESI_SI_EEESC_SE_Li256ELb1ELb1ELb1ELb0EEENS1_36VarlenDynamicPersistentTileSchedulerILi128ELi64ELi256ELi256ELb1ELb1ELb0ELb1ELb0ELb1EEEEEEEEEvNT_6ParamsE)
        /*01e8*/ 	.word	0x00000000


	//----- nvinfo : EIATTR_MIN_STACK_SIZE
	.align		4
.L_92:
        /*01ec*/ 	.byte	0x04, 0x12
        /*01ee*/ 	.short	(.L_94 - .L_93)
	.align		4
.L_93:
        /*01f0*/ 	.word	index@(_ZN7cutlass13device_kernelIN5flash19enable_sm80_to_sm89INS1_16FlashAttnFwdSm80INS1_25CollectiveMainloopFwdSm80ILi8ELi1ELb0EN4cute5tupleIJNS5_1CILi128EEENS7_ILi64EEENS7_ILi192EEEEEELi192ENS_10bfloat16_tEfNS_4arch4Sm80ELb0ELb1ELb1ELb1ELb0ELb1ELb1ELb1EEENS1_21CollectiveEpilogueFwdINS6_IJS8_SA_S9_EEENS6_IJNS7_ILi1EEESI_SI_EEESC_SE_Li256ELb1ELb1ELb1ELb0EEENS1_36VarlenDynamicPersistentTileSchedulerILi128ELi64ELi256ELi256ELb1ELb1ELb0ELb1ELb0ELb1EEEEEEEEEvNT_6ParamsE)
        /*01f4*/ 	.word	0x00000000


	//----- nvinfo : EIATTR_MIN_STACK_SIZE
	.align		4
.L_94:
        /*01f8*/ 	.byte	0x04, 0x12
        /*01fa*/ 	.short	(.L_96 - .L_95)
	.align		4
.L_95:
        /*01fc*/ 	.word	index@(_ZN7cutlass13device_kernelIN5flash19enable_sm80_to_sm89INS1_16FlashAttnFwdSm80INS1_25CollectiveMainloopFwdSm80ILi8ELi1ELb1EN4cute5tupleIJNS5_1CILi128EEENS7_ILi96EEENS7_ILi192EEEEEELi192ENS_10bfloat16_tEfNS_4arch4Sm80ELb1ELb0ELb1ELb0ELb0ELb0ELb1ELb1EEENS1_21CollectiveEpilogueFwdINS6_IJS8_SA_S9_EEENS6_IJNS7_ILi1EEESI_SI_EEESC_SE_Li256ELb0ELb1ELb1ELb0EEENS1_30DynamicPersistentTileSchedulerILi256ELi256ELb1ELb1ELb0EEEEEEEEEvNT_6ParamsE)
        /*0200*/ 	.word	0x00000000


	//----- nvinfo : EIATTR_MIN_STACK_SIZE
	.align		4
.L_96:
        /*0204*/ 	.byte	0x04, 0x12
        /*0206*/ 	.short	(.L_98 - .L_97)
	.align		4
.L_97:
        /*0208*/ 	.word	index@(_ZN7cutlass13device_kernelIN5flash19enable_sm80_to_sm89INS1_16FlashAttnFwdSm80INS1_25CollectiveMainloopFwdSm80ILi8ELi1ELb0EN4cute5tupleIJNS5_1CILi128EEENS7_ILi64EEENS7_ILi192EEEEEELi192ENS_10bfloat16_tEfNS_4arch4Sm80ELb1ELb0ELb1ELb1ELb0ELb0ELb1ELb1EEENS1_21CollectiveEpilogueFwdINS6_IJS8_SA_S9_EEENS6_IJNS7_ILi1EEESI_SI_EEESC_SE_Li256ELb1ELb1ELb1ELb0EEENS1_36VarlenDynamicPersistentTileSchedulerILi128ELi64ELi256ELi256ELb1ELb1ELb0ELb1ELb1ELb1EEEEEEEEEvNT_6ParamsE)
        /*020c*/ 	.word	0x00000000


	//----- nvinfo : EIATTR_MIN_STACK_SIZE
	.align		4
.L_98:
        /*0210*/ 	.byte	0x04, 0x12
        /*0212*/ 	.short	(.L_100 - .L_99)
	.align		4
.L_99:
        /*0214*/ 	.word	index@(_ZN7cutlass13device_kernelIN5flash19enable_sm80_to_sm89INS1_16FlashAttnFwdSm80INS1_25CollectiveMainloopFwdSm80ILi8ELi1ELb0EN4cute5tupleIJNS5_1CILi128EEENS7_ILi64EEENS7_ILi192EEEEEELi192ENS_10bfloat16_tEfNS_4arch4Sm80ELb1ELb0ELb1ELb1ELb0ELb1ELb1ELb1EEENS1_21CollectiveEpilogueFwdINS6_IJS8_SA_S9_EEENS6_IJNS7_ILi1EEESI_SI_EEESC_SE_Li256ELb1ELb1ELb1ELb0EEENS1_36VarlenDynamicPersistentTileSchedulerILi128ELi64ELi256ELi256ELb1ELb1ELb0ELb1ELb1ELb1EEEEEEEEEvNT_6ParamsE)
        /*0218*/ 	.word	0x00000000


	//----- nvinfo : EIATTR_MIN_STACK_SIZE
	.align		4
.L_100:
        /*021c*/ 	.byte	0x04, 0x12
        /*021e*/ 	.short	(.L_102 - .L_101)
	.align		4
.L_101:
        /*0220*/ 	.word	index@(_ZN7cutlass13device_kernelIN5flash19enable_sm80_to_sm89INS1_16FlashAttnFwdSm80INS1_25CollectiveMainloopFwdSm80ILi8ELi2ELb1EN4cute5tupleIJNS5_1CILi128EEENS7_ILi96EEENS7_ILi192EEEEEELi192ENS_10bfloat16_tEfNS_4arch4Sm80ELb0ELb0ELb1ELb0ELb0ELb0ELb1ELb1EEENS1_21CollectiveEpilogueFwdINS6_IJS8_SA_S9_EEENS6_IJNS7_ILi1EEESI_SI_EEESC_SE_Li256ELb0ELb1ELb1ELb0EEENS1_19SingleTileSchedulerILb0ELb1ELb1ELi128EEEEEEEEEvNT_6ParamsE)
        /*0224*/ 	.word	0x00000000


	//----- nvinfo : EIATTR_MIN_STACK_SIZE
	.align		4
.L_102:
        /*0228*/ 	.byte	0x04, 0x12
        /*022a*/ 	.short	(.L_104 - .L_103)
	.align		4
.L_103:
        /*022c*/ 	.word	index@(_ZN7cutlass13device_kernelIN5flash19enable_sm80_to_sm89INS1_16FlashAttnFwdSm80INS1_25CollectiveMainloopFwdSm80ILi8ELi2ELb0EN4cute5tupleIJNS5_1CILi128EEENS7_ILi64EEENS7_ILi192EEEEEELi192ENS_10bfloat16_tEfNS_4arch4Sm80ELb0ELb0ELb1ELb1ELb0ELb0ELb1ELb1EEENS1_21CollectiveEpilogueFwdINS6_IJS8_SA_S9_EEENS6_IJNS7_ILi1EEESI_SI_EEESC_SE_Li256ELb1ELb1ELb1ELb0EEENS1_36VarlenDynamicPersistentTileSchedulerILi128ELi64ELi256ELi256ELb1ELb1ELb0ELb0ELb1ELb1EEEEEEEEEvNT_6ParamsE)
        /*0230*/ 	.word	0x00000000


	//----- nvinfo : EIATTR_MIN_STACK_SIZE
	.align		4
.L_104:
        /*0234*/ 	.byte	0x04, 0x12
        /*0236*/ 	.short	(.L_106 - .L_105)
	.align		4
.L_105:
        /*0238*/ 	.word	index@(_ZN7cutlass13device_kernelIN5flash19enable_sm80_to_sm89INS1_16FlashAttnFwdSm80INS1_25CollectiveMainloopFwdSm80ILi8ELi2ELb0EN4cute5tupleIJNS5_1CILi128EEENS7_ILi64EEENS7_ILi192EEEEEELi192ENS_10bfloat16_tEfNS_4arch4Sm80ELb0ELb0ELb1ELb1ELb0ELb1ELb1ELb1EEENS1_21CollectiveEpilogueFwdINS6_IJS8_SA_S9_EEENS6_IJNS7_ILi1EEESI_SI_EEESC_SE_Li256ELb1ELb1ELb1ELb0EEENS1_36VarlenDynamicPersistentTileSchedulerILi128ELi64ELi256ELi256ELb1ELb1ELb0ELb0ELb1ELb1EEEEEEEEEvNT_6ParamsE)
        /*023c*/ 	.word	0x00000000


	//----- nvinfo : EIATTR_MIN_STACK_SIZE
	.align		4
.L_106:
        /*0240*/ 	.byte	0x04, 0x12
        /*0242*/ 	.short	(.L_108 - .L_107)
	.align		4
.L_107:
        /*0244*/ 	.word	index@(_ZN7cutlass13device_kernelIN5flash19enable_sm80_to_sm89INS1_16FlashAttnFwdSm80INS1_25CollectiveMainloopFwdSm80ILi8ELi2ELb0EN4cute5tupleIJNS5_1CILi128EEENS7_ILi64EEENS7_ILi192EEEEEELi192ENS_10bfloat16_tEfNS_4arch4Sm80ELb0ELb1ELb1ELb0ELb0ELb0ELb1ELb1EEENS1_21CollectiveEpilogueFwdINS6_IJS8_SA_S9_EEENS6_IJNS7_ILi1EEESI_SI_EEESC_SE_Li256ELb0ELb1ELb1ELb0EEENS1_19SingleTileSchedulerILb0ELb1ELb1ELi128EEEEEEEEEvNT_6ParamsE)
        /*0248*/ 	.word	0x00000000


	//----- nvinfo : EIATTR_MIN_STACK_SIZE
	.align		4
.L_108:
        /*024c*/ 	.byte	0x04, 0x12
        /*024e*/ 	.short	(.L_110 - .L_109)
	.align		4
.L_109:
        /*0250*/ 	.word	index@(_ZN7cutlass13device_kernelIN5flash19enable_sm80_to_sm89INS1_16FlashAttnFwdSm80INS1_25CollectiveMainloopFwdSm80ILi8ELi2ELb0EN4cute5tupleIJNS5_1CILi128EEENS7_ILi64EEENS7_ILi192EEEEEELi192ENS_10bfloat16_tEfNS_4arch4Sm80ELb0ELb1ELb1ELb1ELb0ELb0ELb1ELb1EEENS1_21CollectiveEpilogueFwdINS6_IJS8_SA_S9_EEENS6_IJNS7_ILi1EEESI_SI_EEESC_SE_Li256ELb1ELb1ELb1ELb0EEENS1_36VarlenDynamicPersistentTileSchedulerILi128ELi64ELi256ELi256ELb1ELb1ELb0ELb1ELb0ELb1EEEEEEEEEvNT_6ParamsE)
        /*0254*/ 	.word	0x00000000


	//----- nvinfo : EIATTR_MIN_STACK_SIZE
	.align		4
.L_110:
        /*0258*/ 	.byte	0x04, 0x12
        /*025a*/ 	.short	(.L_112 - .L_111)
	.align		4
.L_111:
        /*025c*/ 	.word	index@(_ZN7cutlass13device_kernelIN5flash19enable_sm80_to_sm89INS1_16FlashAttnFwdSm80INS1_25CollectiveMainloopFwdSm80ILi8ELi2ELb0EN4cute5tupleIJNS5_1CILi128EEENS7_ILi64EEENS7_ILi192EEEEEELi192ENS_10bfloat16_tEfNS_4arch4Sm80ELb0ELb1ELb1ELb1ELb0ELb1ELb1ELb1EEENS1_21CollectiveEpilogueFwdINS6_IJS8_SA_S9_EEENS6_IJNS7_ILi1EEESI_SI_EEESC_SE_Li256ELb1ELb1ELb1ELb0EEENS1_36VarlenDynamicPersistentTileSchedulerILi128ELi64ELi256ELi256ELb1ELb1ELb0ELb1ELb0ELb1EEEEEEEEEvNT_6ParamsE)
        /*0260*/ 	.word	0x00000000


	//----- nvinfo : EIATTR_MIN_STACK_SIZE
	.align		4
.L_112:
        /*0264*/ 	.byte	0x04, 0x12
        /*0266*/ 	.short	(.L_114 - .L_113)
	.align		4
.L_113:
        /*0268*/ 	.word	index@(_ZN7cutlass13device_kernelIN5flash19enable_sm80_to_sm89INS1_16FlashAttnFwdSm80INS1_25CollectiveMainloopFwdSm80ILi8ELi2ELb1EN4cute5tupleIJNS5_1CILi128EEENS7_ILi96EEENS7_ILi192EEEEEELi192ENS_10bfloat16_tEfNS_4arch4Sm80ELb1ELb0ELb1ELb0ELb0ELb0ELb1ELb1EEENS1_21CollectiveEpilogueFwdINS6_IJS8_SA_S9_EEENS6_IJNS7_ILi1EEESI_SI_EEESC_SE_Li256ELb0ELb1ELb1ELb0EEENS1_30DynamicPersistentTileSchedulerILi256ELi256ELb1ELb1ELb0EEEEEEEEEvNT_6ParamsE)
        /*026c*/ 	.word	0x00000000


	//----- nvinfo : EIATTR_MIN_STACK_SIZE
	.align		4
.L_114:
        /*0270*/ 	.byte	0x04, 0x12
        /*0272*/ 	.short	(.L_116 - .L_115)
	.align		4
.L_115:
        /*0274*/ 	.word	index@(_ZN7cutlass13device_kernelIN5flash19enable_sm80_to_sm89INS1_16FlashAttnFwdSm80INS1_25CollectiveMainloopFwdSm80ILi8ELi2ELb0EN4cute5tupleIJNS5_1CILi128EEENS7_ILi64EEENS7_ILi192EEEEEELi192ENS_10bfloat16_tEfNS_4arch4Sm80ELb1ELb0ELb1ELb1ELb0ELb0ELb1ELb1EEENS1_21CollectiveEpilogueFwdINS6_IJS8_SA_S9_EEENS6_IJNS7_ILi1EEESI_SI_EEESC_SE_Li256ELb1ELb1ELb1ELb0EEENS1_36VarlenDynamicPersistentTileSchedulerILi128ELi64ELi256ELi256ELb1ELb1ELb0ELb1ELb1ELb1EEEEEEEEEvNT_6ParamsE)
        /*0278*/ 	.word	0x00000000


	//----- nvinfo : EIATTR_MIN_STACK_SIZE
	.align		4
.L_116:
        /*027c*/ 	.byte	0x04, 0x12
        /*027e*/ 	.short	(.L_118 - .L_117)
	.align		4
.L_117:
        /*0280*/ 	.word	index@(_ZN7cutlass13device_kernelIN5flash19enable_sm80_to_sm89INS1_16FlashAttnFwdSm80INS1_25CollectiveMainloopFwdSm80ILi8ELi2ELb0EN4cute5tupleIJNS5_1CILi128EEENS7_ILi64EEENS7_ILi192EEEEEELi192ENS_10bfloat16_tEfNS_4arch4Sm80ELb1ELb0ELb1ELb1ELb0ELb1ELb1ELb1EEENS1_21CollectiveEpilogueFwdINS6_IJS8_SA_S9_EEENS6_IJNS7_ILi1EEESI_SI_EEESC_SE_Li256ELb1ELb1ELb1ELb0EEENS1_36VarlenDynamicPersistentTileSchedulerILi128ELi64ELi256ELi256ELb1ELb1ELb0ELb1ELb1ELb1EEEEEEEEEvNT_6ParamsE)
        /*0284*/ 	.word	0x00000000
.L_118:


//--------------------- .nv.compat                --------------------------
	.section	.nv.compat,"",@"SHT_CUDA_COMPAT_INFO"
	.align	4
        /*0000*/ 	.byte	0x02, 0x09, 0x01, 0x00, 0x02, 0x02, 0x01, 0x00, 0x02, 0x05, 0x05, 0x00, 0x03, 0x07, 0x01, 0x01
        /*0010*/ 	.byte	0x02, 0x03, 0x00, 0x00, 0x02, 0x06, 0x01, 0x00, 0x04, 0x0b, 0x08, 0x00, 0x00, 0x00, 0x00, 0x00
        /*0020*/ 	.byte	0x00, 0x00, 0x00, 0x00


//--------------------- .nv.info._ZN7cutlass13device_kernelIN5flash19enable_sm80_to_sm89INS1_16FlashAttnFwdSm80INS1_25CollectiveMainloopFwdSm80ILi8ELi1ELb1EN4cute5tupleIJNS5_1CILi128EEENS7_ILi96EEENS7_ILi192EEEEEELi192ENS_10bfloat16_tEfNS_4arch4Sm80ELb0ELb0ELb1ELb0ELb0ELb0ELb1ELb1EEENS1_21CollectiveEpilogueFwdINS6_IJS8_SA_S9_EEENS6_IJNS7_ILi1EEESI_SI_EEESC_SE_Li256ELb0ELb1ELb1ELb0EEENS1_19SingleTileSchedulerILb0ELb1ELb1ELi128EEEEEEEEEvNT_6ParamsE --------------------------
	.section	.nv.info._ZN7cutlass13device_kernelIN5flash19enable_sm80_to_sm89INS1_16FlashAttnFwdSm80INS1_25CollectiveMainloopFwdSm80ILi8ELi1ELb1EN4cute5tupleIJNS5_1CILi128EEENS7_ILi96EEENS7_ILi192EEEEEELi192ENS_10bfloat16_tEfNS_4arch4Sm80ELb0ELb0ELb1ELb0ELb0ELb0ELb1ELb1EEENS1_21CollectiveEpilogueFwdINS6_IJS8_SA_S9_EEENS6_IJNS7_ILi1EEESI_SI_EEESC_SE_Li256ELb0ELb1ELb1ELb0EEENS1_19SingleTileSchedulerILb0ELb1ELb1ELi128EEEEEEEEEvNT_6ParamsE,"",@"SHT_CUDA_INFO"
	.sectionflags	@""
	.align	4


	//----- nvinfo : EIATTR_CUDA_API_VERSION
	.align		4
        /*0000*/ 	.byte	0x04, 0x37
        /*0002*/ 	.short	(.L_120 - .L_119)
.L_119:
        /*0004*/ 	.word	0x00000082


	//----- nvinfo : EIATTR_KPARAM_INFO
	.align		4
.L_120:
        /*0008*/ 	.byte	0x04, 0x17
        /*000a*/ 	.short	(.L_122 - .L_121)
.L_121:
        /*000c*/ 	.word	0x00000000
        /*0010*/ 	.short	0x0000
        /*0012*/ 	.short	0x0000
        /*0014*/ 	.byte	0x00, 0xf0, 0x61, 0x10


	//----- nvinfo : EIATTR_SPARSE_MMA_MASK
	.align		4
.L_122:
        /*0018*/ 	.byte	0x03, 0x50
        /*001a*/ 	.short	0x0000


	//----- nvinfo : EIATTR_MAXREG_COUNT
	.align		4
        /*001c*/ 	.byte	0x03, 0x1b
        /*001e*/ 	.short	0x00ff


	//----- nvinfo : EIATTR_MERCURY_ISA_VERSION
	.align		4
        /*0020*/ 	.byte	0x03, 0x5f
        /*0022*/ 	.short	0x0101


	//----- nvinfo : EIATTR_EXIT_INSTR_OFFSETS
	.align		4
        /*0024*/ 	.byte	0x04, 0x1c
        /*0026*/ 	.short	(.L_124 - .L_123)


	//   ....[0]....
.L_123:
        /*0028*/ 	.word	0x00000010


	//----- nvinfo : EIATTR_MAX_THREADS
	.align		4
.L_124:
        /*002c*/ 	.byte	0x04, 0x05
        /*002e*/ 	.short	(.L_126 - .L_125)
.L_125:
        /*0030*/ 	.word	0x00000100
        /*0034*/ 	.word	0x00000001
        /*0038*/ 	.word	0x00000001


	//----- nvinfo : EIATTR_CBANK_PARAM_SIZE
	.align		4
.L_126:
        /*003c*/ 	.byte	0x03, 0x19
        /*003e*/ 	.short	0x0418


	//----- nvinfo : EIATTR_PARAM_CBANK
	.align		4
        /*0040*/ 	.byte	0x04, 0x0a
        /*0042*/ 	.short	(.L_128 - .L_127)
	.align		4
.L_127:
        /*0044*/ 	.word	index@(.nv.constant0._ZN7cutlass13device_kernelIN5flash19enable_sm80_to_sm89INS1_16FlashAttnFwdSm80INS1_25CollectiveMainloopFwdSm80ILi8ELi1ELb1EN4cute5tupleIJNS5_1CILi128EEENS7_ILi96EEENS7_ILi192EEEEEELi192ENS_10bfloat16_tEfNS_4arch4Sm80ELb0ELb0ELb1ELb0ELb0ELb0ELb1ELb1EEENS1_21CollectiveEpilogueFwdINS6_IJS8_SA_S9_EEENS6_IJNS7_ILi1EEESI_SI_EEESC_SE_Li256ELb0ELb1ELb1ELb0EEENS1_19SingleTileSchedulerILb0ELb1ELb1ELi128EEEEEEEEEvNT_6ParamsE)
        /*0048*/ 	.short	0x0210
        /*004a*/ 	.short	0x0418


	//----- nvinfo : EIATTR_SW_WAR
	.align		4
.L_128:
        /*004c*/ 	.byte	0x04, 0x36
        /*004e*/ 	.short	(.L_130 - .L_129)
.L_129:
        /*0050*/ 	.word	0x00000008
.L_130:


//--------------------- .nv.info._ZN7cutlass13device_kernelIN5flash19enable_sm80_to_sm89INS1_16FlashAttnFwdSm80INS1_25CollectiveMainloopFwdSm80ILi8ELi1ELb0EN4cute5tupleIJNS5_1CILi128EEENS7_ILi64EEENS7_ILi192EEEEEELi192ENS_10bfloat16_tEfNS_4arch4Sm80ELb0ELb0ELb1ELb1ELb0ELb0ELb1ELb1EEENS1_21CollectiveEpilogueFwdINS6_IJS8_SA_S9_EEENS6_IJNS7_ILi1EEESI_SI_EEESC_SE_Li256ELb1ELb1ELb1ELb0EEENS1_36VarlenDynamicPersistentTileSchedulerILi128ELi64ELi256ELi256ELb1ELb1ELb0ELb0ELb1ELb1EEEEEEEEEvNT_6ParamsE --------------------------
	.section	.nv.info._ZN7cutlass13device_kernelIN5flash19enable_sm80_to_sm89INS1_16FlashAttnFwdSm80INS1_25CollectiveMainloopFwdSm80ILi8ELi1ELb0EN4cute5tupleIJNS5_1CILi128EEENS7_ILi64EEENS7_ILi192EEEEEELi192ENS_10bfloat16_tEfNS_4arch4Sm80ELb0ELb0ELb1ELb1ELb0ELb0ELb1ELb1EEENS1_21CollectiveEpilogueFwdINS6_IJS8_SA_S9_EEENS6_IJNS7_ILi1EEESI_SI_EEESC_SE_Li256ELb1ELb1ELb1ELb0EEENS1_36VarlenDynamicPersistentTileSchedulerILi128ELi64ELi256ELi256ELb1ELb1ELb0ELb0ELb1ELb1EEEEEEEEEvNT_6ParamsE,"",@"SHT_CUDA_INFO"
	.sectionflags	@""
	.align	4


	//----- nvinfo : EIATTR_CUDA_API_VERSION
	.align		4
        /*0000*/ 	.byte	0x04, 0x37
        /*0002*/ 	.short	(.L_132 - .L_131)
.L_131:
        /*0004*/ 	.word	0x00000082


	//----- nvinfo : EIATTR_KPARAM_INFO
	.align		4
.L_132:
        /*0008*/ 	.byte	0x04, 0x17
        /*000a*/ 	.short	(.L_134 - .L_133)
.L_133:
        /*000c*/ 	.word	0x00000000
        /*0010*/ 	.short	0x0000
        /*0012*/ 	.short	0x0000
        /*0014*/ 	.byte	0x00, 0xf0, 0xe1, 0x10


	//----- nvinfo : EIATTR_SPARSE_MMA_MASK
	.align		4
.L_134:
        /*0018*/ 	.byte	0x03, 0x50
        /*001a*/ 	.short	0x0000


	//----- nvinfo : EIATTR_MAXREG_COUNT
	.align		4
        /*001c*/ 	.byte	0x03, 0x1b
        /*001e*/ 	.short	0x00ff


	//----- nvinfo : EIATTR_MERCURY_ISA_VERSION
	.align		4
        /*0020*/ 	.byte	0x03, 0x5f
        /*0022*/ 	.short	0x0101


	//----- nvinfo : EIATTR_EXIT_INSTR_OFFSETS
	.align		4
        /*0024*/ 	.byte	0x04, 0x1c
        /*0026*/ 	.short	(.L_136 - .L_135)


	//   ....[0]....
.L_135:
        /*0028*/ 	.word	0x00000010


	//----- nvinfo : EIATTR_MAX_THREADS
	.align		4
.L_136:
        /*002c*/ 	.byte	0x04, 0x05
        /*002e*/ 	.short	(.L_138 - .L_137)
.L_137:
        /*0030*/ 	.word	0x00000100
        /*0034*/ 	.word	0x00000001
        /*0038*/ 	.word	0x00000001


	//----- nvinfo : EIATTR_CBANK_PARAM_SIZE
	.align		4
.L_138:
        /*003c*/ 	.byte	0x03, 0x19
        /*003e*/ 	.short	0x0438


	//----- nvinfo : EIATTR_PARAM_CBANK
	.align		4
        /*0040*/ 	.byte	0x04, 0x0a
        /*0042*/ 	.short	(.L_140 - .L_139)
	.align		4
.L_139:
        /*0044*/ 	.word	index@(.nv.constant0._ZN7cutlass13device_kernelIN5flash19enable_sm80_to_sm89INS1_16FlashAttnFwdSm80INS1_25CollectiveMainloopFwdSm80ILi8ELi1ELb0EN4cute5tupleIJNS5_1CILi128EEENS7_ILi64EEENS7_ILi192EEEEEELi192ENS_10bfloat16_tEfNS_4arch4Sm80ELb0ELb0ELb1ELb1ELb0ELb0ELb1ELb1EEENS1_21CollectiveEpilogueFwdINS6_IJS8_SA_S9_EEENS6_IJNS7_ILi1EEESI_SI_EEESC_SE_Li256ELb1ELb1ELb1ELb0EEENS1_36VarlenDynamicPersistentTileSchedulerILi128ELi64ELi256ELi256ELb1ELb1ELb0ELb0ELb1ELb1EEEEEEEEEvNT_6ParamsE)
        /*0048*/ 	.short	0x0210
        /*004a*/ 	.short	0x0438


	//----- nvinfo : EIATTR_SW_WAR
	.align		4
.L_140:
        /*004c*/ 	.byte	0x04, 0x36
        /*004e*/ 	.short	(.L_142 - .L_141)
.L_141:
        /*0050*/ 	.word	0x00000008
.L_142:


//--------------------- .nv.info._ZN7cutlass13device_kernelIN5flash19enable_sm80_to_sm89INS1_16FlashAttnFwdSm80INS1_25CollectiveMainloopFwdSm80ILi8ELi1ELb0EN4cute5tupleIJNS5_1CILi128EEENS7_ILi64EEENS7_ILi192EEEEEELi192ENS_10bfloat16_tEfNS_4arch4Sm80ELb0ELb0ELb1ELb1ELb0ELb1ELb1ELb1EEENS1_21CollectiveEpilogueFwdINS6_IJS8_SA_S9_EEENS6_IJNS7_ILi1EEESI_SI_EEESC_SE_Li256ELb1ELb1ELb1ELb0EEENS1_36VarlenDynamicPersistentTileSchedulerILi128ELi64ELi256ELi256ELb1ELb1ELb0ELb0ELb1ELb1EEEEEEEEEvNT_6ParamsE --------------------------
	.section	.nv.info._ZN7cutlass13device_kernelIN5flash19enable_sm80_to_sm89INS1_16FlashAttnFwdSm80INS1_25CollectiveMainloopFwdSm80ILi8ELi1ELb0EN4cute5tupleIJNS5_1CILi128EEENS7_ILi64EEENS7_ILi192EEEEEELi192ENS_10bfloat16_tEfNS_4arch4Sm80ELb0ELb0ELb1ELb1ELb0ELb1ELb1ELb1EEENS1_21CollectiveEpilogueFwdINS6_IJS8_SA_S9_EEENS6_IJNS7_ILi1EEESI_SI_EEESC_SE_Li256ELb1ELb1ELb1ELb0EEENS1_36VarlenDynamicPersistentTileSchedulerILi128ELi64ELi256ELi256ELb1ELb1ELb0ELb0ELb1ELb1EEEEEEEEEvNT_6ParamsE,"",@"SHT_CUDA_INFO"
	.sectionflags	@""
	.align	4


	//----- nvinfo : EIATTR_CUDA_API_VERSION
	.align		4
        /*0000*/ 	.byte	0x04, 0x37
        /*0002*/ 	.short	(.L_144 - .L_143)
.L_143:
        /*0004*/ 	.word	0x00000082


	//----- nvinfo : EIATTR_KPARAM_INFO
	.align		4
.L_144:
        /*0008*/ 	.byte	0x04, 0x17
        /*000a*/ 	.short	(.L_146 - .L_145)
.L_145:
        /*000c*/ 	.word	0x00000000
        /*0010*/ 	.short	0x0000
        /*0012*/ 	.short	0x0000
        /*0014*/ 	.byte	0x00, 0xf0, 0xe1, 0x10


	//----- nvinfo : EIATTR_SPARSE_MMA_MASK
	.align		4
.L_146:
        /*0018*/ 	.byte	0x03, 0x50
        /*001a*/ 	.short	0x0000


	//----- nvinfo : EIATTR_MAXREG_COUNT
	.align		4
        /*001c*/ 	.byte	0x03, 0x1b
        /*001e*/ 	.short	0x00ff


	//----- nvinfo : EIATTR_MERCURY_ISA_VERSION
	.align		4
        /*0020*/ 	.byte	0x03, 0x5f
        /*0022*/ 	.short	0x0101


	//----- nvinfo : EIATTR_EXIT_INSTR_OFFSETS
	.align		4
        /*0024*/ 	.byte	0x04, 0x1c
        /*0026*/ 	.short	(.L_148 - .L_147)


	//   ....[0]....
.L_147:
        /*0028*/ 	.word	0x00000010


	//----- nvinfo : EIATTR_MAX_THREADS
	.align		4
.L_148:
        /*002c*/ 	.byte	0x04, 0x05
        /*002e*/ 	.short	(.L_150 - .L_149)
.L_149:
        /*0030*/ 	.word	0x00000100
        /*0034*/ 	.word	0x00000001
        /*0038*/ 	.word	0x00000001


	//----- nvinfo : EIATTR_CBANK_PARAM_SIZE
	.align		4
.L_150:
        /*003c*/ 	.byte	0x03, 0x19
        /*003e*/ 	.short	0x0438


	//----- nvinfo : EIATTR_PARAM_CBANK
	.align		4
        /*0040*/ 	.byte	0x04, 0x0a
        /*0042*/ 	.short	(.L_152 - .L_151)
	.align		4
.L_151:
        /*0044*/ 	.word	index@(.nv.constant0._ZN7cutlass13device_kernelIN5flash19enable_sm80_to_sm89INS1_16FlashAttnFwdSm80INS1_25CollectiveMainloopFwdSm80ILi8ELi1ELb0EN4cute5tupleIJNS5_1CILi128EEENS7_ILi64EEENS7_ILi192EEEEEELi192ENS_10bfloat16_tEfNS_4arch4Sm80ELb0ELb0ELb1ELb1ELb0ELb1ELb1ELb1EEENS1_21CollectiveEpilogueFwdINS6_IJS8_SA_S9_EEENS6_IJNS7_ILi1EEESI_SI_EEESC_SE_Li256ELb1ELb1ELb1ELb0EEENS1_36VarlenDynamicPersistentTileSchedulerILi128ELi64ELi256ELi256ELb1ELb1ELb0ELb0ELb1ELb1EEEEEEEEEvNT_6ParamsE)
        /*0048*/ 	.short	0x0210
        /*004a*/ 	.short	0x0438


	//----- nvinfo : EIATTR_SW_WAR
	.align		4
.L_152:
        /*004c*/ 	.byte	0x04, 0x36
        /*004e*/ 	.short	(.L_154 - .L_153)
.L_153:
        /*0050*/ 	.word	0x00000008
.L_154:


//--------------------- .nv.info._ZN7cutlass13device_kernelIN5flash19enable_sm80_to_sm89INS1_16FlashAttnFwdSm80INS1_25CollectiveMainloopFwdSm80ILi8ELi1ELb0EN4cute5tupleIJNS5_1CILi128EEENS7_ILi64EEENS7_ILi192EEEEEELi192ENS_10bfloat16_tEfNS_4arch4Sm80ELb0ELb1ELb1ELb0ELb0ELb0ELb1ELb1EEENS1_21CollectiveEpilogueFwdINS6_IJS8_SA_S9_EEENS6_IJNS7_ILi1EEESI_SI_EEESC_SE_Li256ELb0ELb1ELb1ELb0EEENS1_19SingleTileSchedulerILb0ELb1ELb1ELi128EEEEEEEEEvNT_6ParamsE --------------------------
	.section	.nv.info._ZN7cutlass13device_kernelIN5flash19enable_sm80_to_sm89INS1_16FlashAttnFwdSm80INS1_25CollectiveMainloopFwdSm80ILi8ELi1ELb0EN4cute5tupleIJNS5_1CILi128EEENS7_ILi64EEENS7_ILi192EEEEEELi192ENS_10bfloat16_tEfNS_4arch4Sm80ELb0ELb1ELb1ELb0ELb0ELb0ELb1ELb1EEENS1_21CollectiveEpilogueFwdINS6_IJS8_SA_S9_EEENS6_IJNS7_ILi1EEESI_SI_EEESC_SE_Li256ELb0ELb1ELb1ELb0EEENS1_19SingleTileSchedulerILb0ELb1ELb1ELi128EEEEEEEEEvNT_6ParamsE,"",@"SHT_CUDA_INFO"
	.sectionflags	@""
	.align	4


	//----- nvinfo : EIATTR_CUDA_API_VERSION
	.align		4
        /*0000*/ 	.byte	0x04, 0x37
        /*0002*/ 	.short	(.L_156 - .L_155)
.L_155:
        /*0004*/ 	.word	0x00000082


	//----- nvinfo : EIATTR_KPARAM_INFO
	.align		4
.L_156:
        /*0008*/ 	.byte	0x04, 0x17
        /*000a*/ 	.short	(.L_158 - .L_157)
.L_157:
        /*000c*/ 	.word	0x00000000
        /*0010*/ 	.short	0x0000
        /*0012*/ 	.short	0x0000
        /*0014*/ 	.byte	0x00, 0xf0, 0x61, 0x10


	//----- nvinfo : EIATTR_SPARSE_MMA_MASK
	.align		4
.L_158:
        /*0018*/ 	.byte	0x03, 0x50
        /*001a*/ 	.short	0x0000


	//----- nvinfo : EIATTR_MAXREG_COUNT
	.align		4
        /*001c*/ 	.byte	0x03, 0x1b
        /*001e*/ 	.short	0x00ff


	//----- nvinfo : EIATTR_MERCURY_ISA_VERSION
	.align		4
        /*0020*/ 	.byte	0x03, 0x5f
        /*0022*/ 	.short	0x0101


	//----- nvinfo : EIATTR_EXIT_INSTR_OFFSETS
	.align		4
        /*0024*/ 	.byte	0x04, 0x1c
        /*0026*/ 	.short	(.L_160 - .L_159)


	//   ....[0]....
.L_159:
        /*0028*/ 	.word	0x00000010


	//----- nvinfo : EIATTR_MAX_THREADS
	.align		4
.L_160:
        /*002c*/ 	.byte	0x04, 0x05
        /*002e*/ 	.short	(.L_162 - .L_161)
.L_161:
        /*0030*/ 	.word	0x00000100
        /*0034*/ 	.word	0x00000001
        /*0038*/ 	.word	0x00000001


	//----- nvinfo : EIATTR_CBANK_PARAM_SIZE
	.align		4
.L_162:
        /*003c*/ 	.byte	0x03, 0x19
        /*003e*/ 	.short	0x0418


	//----- nvinfo : EIATTR_PARAM_CBANK
	.align		4
        /*0040*/ 	.byte	0x04, 0x0a
        /*0042*/ 	.short	(.L_164 - .L_163)
	.align		4
.L_163:
        /*0044*/ 	.word	index@(.nv.constant0._ZN7cutlass13device_kernelIN5flash19enable_sm80_to_sm89INS1_16FlashAttnFwdSm80INS1_25CollectiveMainloopFwdSm80ILi8ELi1ELb0EN4cute5tupleIJNS5_1CILi128EEENS7_ILi64EEENS7_ILi192EEEEEELi192ENS_10bfloat16_tEfNS_4arch4Sm80ELb0ELb1ELb1ELb0ELb0ELb0ELb1ELb1EEENS1_21CollectiveEpilogueFwdINS6_IJS8_SA_S9_EEENS6_IJNS7_ILi1EEESI_SI_EEESC_SE_Li256ELb0ELb1ELb1ELb0EEENS1_19SingleTileSchedulerILb0ELb1ELb1ELi128EEEEEEEEEvNT_6ParamsE)
        /*0048*/ 	.short	0x0210
        /*004a*/ 	.short	0x0418


	//----- nvinfo : EIATTR_SW_WAR
	.align		4
.L_164:
        /*004c*/ 	.byte	0x04, 0x36
        /*004e*/ 	.short	(.L_166 - .L_165)
.L_165:
        /*0050*/ 	.word	0x00000008
.L_166:


//--------------------- .nv.info._ZN7cutlass13device_kernelIN5flash19enable_sm80_to_sm89INS1_16FlashAttnFwdSm80INS1_25CollectiveMainloopFwdSm80ILi8ELi1ELb0EN4cute5tupleIJNS5_1CILi128EEENS7_ILi64EEENS7_ILi192EEEEEELi192ENS_10bfloat16_tEfNS_4arch4Sm80ELb0ELb1ELb1ELb1ELb0ELb0ELb1ELb1EEENS1_21CollectiveEpilogueFwdINS6_IJS8_SA_S9_EEENS6_IJNS7_ILi1EEESI_SI_EEESC_SE_Li256ELb1ELb1ELb1ELb0EEENS1_36VarlenDynamicPersistentTileSchedulerILi128ELi64ELi256ELi256ELb1ELb1ELb0ELb1ELb0ELb1EEEEEEEEEvNT_6ParamsE --------------------------
	.section	.nv.info._ZN7cutlass13device_kernelIN5flash19enable_sm80_to_sm89INS1_16FlashAttnFwdSm80INS1_25CollectiveMainloopFwdSm80ILi8ELi1ELb0EN4cute5tupleIJNS5_1CILi128EEENS7_ILi64EEENS7_ILi192EEEEEELi192ENS_10bfloat16_tEfNS_4arch4Sm80ELb0ELb1ELb1ELb1ELb0ELb0ELb1ELb1EEENS1_21CollectiveEpilogueFwdINS6_IJS8_SA_S9_EEENS6_IJNS7_ILi1EEESI_SI_EEESC_SE_Li256ELb1ELb1ELb1ELb0EEENS1_36VarlenDynamicPersistentTileSchedulerILi128ELi64ELi256ELi256ELb1ELb1ELb0ELb1ELb0ELb1EEEEEEEEEvNT_6ParamsE,"",@"SHT_CUDA_INFO"
	.sectionflags	@""
	.align	4


	//----- nvinfo : EIATTR_CUDA_API_VERSION
	.align		4
        /*0000*/ 	.byte	0x04, 0x37
        /*0002*/ 	.short	(.L_168 - .L_167)
.L_167:
        /*0004*/ 	.word	0x00000082


	//----- nvinfo : EIATTR_KPARAM_INFO
	.align		4
.L_168:
        /*0008*/ 	.byte	0x04, 0x17
        /*000a*/ 	.short	(.L_170 - .L_169)
.L_169:
        /*000c*/ 	.word	0x00000000
        /*0010*/ 	.short	0x0000
        /*0012*/ 	.short	0x0000
        /*0014*/ 	.byte	0x00, 0xf0, 0xe1, 0x10


	//----- nvinfo : EIATTR_SPARSE_MMA_MASK
	.align		4
.L_170:
        /*0018*/ 	.byte	0x03, 0x50
        /*001a*/ 	.short	0x0000


	//----- nvinfo : EIATTR_MAXREG_COUNT
	.align		4
        /*001c*/ 	.byte	0x03, 0x1b
        /*001e*/ 	.short	0x00ff


	//----- nvinfo : EIATTR_MERCURY_ISA_VERSION
	.align		4
        /*0020*/ 	.byte	0x03, 0x5f
        /*0022*/ 	.short	0x0101


	//----- nvinfo : EIATTR_EXIT_INSTR_OFFSETS
	.align		4
        /*0024*/ 	.byte	0x04, 0x1c
        /*0026*/ 	.short	(.L_172 - .L_171)


	//   ....[0]....
.L_171:
        /*0028*/ 	.word	0x00000010


	//----- nvinfo : EIATTR_MAX_THREADS
	.align		4
.L_172:
        /*002c*/ 	.byte	0x04, 0x05
        /*002e*/ 	.short	(.L_174 - .L_173)
.L_173:
        /*0030*/ 	.word	0x00000100
        /*0034*/ 	.word	0x00000001
        /*0038*/ 	.word	0x00000001


	//----- nvinfo : EIATTR_CBANK_PARAM_SIZE
	.align		4
.L_174:
        /*003c*/ 	.byte	0x03, 0x19
        /*003e*/ 	.short	0x0438


	//----- nvinfo : EIATTR_PARAM_CBANK
	.align		4
        /*0040*/ 	.byte	0x04, 0x0a
        /*0042*/ 	.short	(.L_176 - .L_175)
	.align		4
.L_175:
        /*0044*/ 	.word	index@(.nv.constant0._ZN7cutlass13device_kernelIN5flash19enable_sm80_to_sm89INS1_16FlashAttnFwdSm80INS1_25CollectiveMainloopFwdSm80ILi8ELi1ELb0EN4cute5tupleIJNS5_1CILi128EEENS7_ILi64EEENS7_ILi192EEEEEELi192ENS_10bfloat16_tEfNS_4arch4Sm80ELb0ELb1ELb1ELb1ELb0ELb0ELb1ELb1EEENS1_21CollectiveEpilogueFwdINS6_IJS8_SA_S9_EEENS6_IJNS7_ILi1EEESI_SI_EEESC_SE_Li256ELb1ELb1ELb1ELb0EEENS1_36VarlenDynamicPersistentTileSchedulerILi128ELi64ELi256ELi256ELb1ELb1ELb0ELb1ELb0ELb1EEEEEEEEEvNT_6ParamsE)
        /*0048*/ 	.short	0x0210
        /*004a*/ 	.short	0x0438


	//----- nvinfo : EIATTR_SW_WAR
	.align		4
.L_176:
        /*004c*/ 	.byte	0x04, 0x36
        /*004e*/ 	.short	(.L_178 - .L_177)
.L_177:
        /*0050*/ 	.word	0x00000008
.L_178:


//--------------------- .nv.info._ZN7cutlass13device_kernelIN5flash19enable_sm80_to_sm89INS1_16FlashAttnFwdSm80INS1_25CollectiveMainloopFwdSm80ILi8ELi1ELb0EN4cute5tupleIJNS5_1CILi128EEENS7_ILi64EEENS7_ILi192EEEEEELi192ENS_10bfloat16_tEfNS_4arch4Sm80ELb0ELb1ELb1ELb1ELb0ELb1ELb1ELb1EEENS1_21CollectiveEpilogueFwdINS6_IJS8_SA_S9_EEENS6_IJNS7_ILi1EEESI_SI_EEESC_SE_Li256ELb1ELb1ELb1ELb0EEENS1_36VarlenDynamicPersistentTileSchedulerILi128ELi64ELi256ELi256ELb1ELb1ELb0ELb1ELb0ELb1EEEEEEEEEvNT_6ParamsE --------------------------
	.section	.nv.info._ZN7cutlass13device_kernelIN5flash19enable_sm80_to_sm89INS1_16FlashAttnFwdSm80INS1_25CollectiveMainloopFwdSm80ILi8ELi1ELb0EN4cute5tupleIJNS5_1CILi128EEENS7_ILi64EEENS7_ILi192EEEEEELi192ENS_10bfloat16_tEfNS_4arch4Sm80ELb0ELb1ELb1ELb1ELb0ELb1ELb1ELb1EEENS1_21CollectiveEpilogueFwdINS6_IJS8_SA_S9_EEENS6_IJNS7_ILi1EEESI_SI_EEESC_SE_Li256ELb1ELb1ELb1ELb0EEENS1_36VarlenDynamicPersistentTileSchedulerILi128ELi64ELi256ELi256ELb1ELb1ELb0ELb1ELb0ELb1EEEEEEEEEvNT_6ParamsE,"",@"SHT_CUDA_INFO"
	.sectionflags	@""
	.align	4


	//----- nvinfo : EIATTR_CUDA_API_VERSION
	.align		4
        /*0000*/ 	.byte	0x04, 0x37
        /*0002*/ 	.short	(.L_180 - .L_179)
.L_179:
        /*0004*/ 	.word	0x00000082


	//----- nvinfo : EIATTR_KPARAM_INFO
	.align		4
.L_180:
        /*0008*/ 	.byte	0x04, 0x17
        /*000a*/ 	.short	(.L_182 - .L_181)
.L_181:
        /*000c*/ 	.word	0x00000000
        /*0010*/ 	.short	0x0000
        /*0012*/ 	.short	0x0000
        /*0014*/ 	.byte	0x00, 0xf0, 0xe1, 0x10


	//----- nvinfo : EIATTR_SPARSE_MMA_MASK
	.align		4
.L_182:
        /*0018*/ 	.byte	0x03, 0x50
        /*001a*/ 	.short	0x0000


	//----- nvinfo : EIATTR_MAXREG_COUNT
	.align		4
        /*001c*/ 	.byte	0x03, 0x1b
        /*001e*/ 	.short	0x00ff


	//----- nvinfo : EIATTR_MERCURY_ISA_VERSION
	.align		4
        /*0020*/ 	.byte	0x03, 0x5f
        /*0022*/ 	.short	0x0101


	//----- nvinfo : EIATTR_EXIT_INSTR_OFFSETS
	.align		4
        /*0024*/ 	.byte	0x04, 0x1c
        /*0026*/ 	.short	(.L_184 - .L_183)


	//   ....[0]....
.L_183:
        /*0028*/ 	.word	0x00000010


	//----- nvinfo : EIATTR_MAX_THREADS
	.align		4
.L_184:
        /*002c*/ 	.byte	0x04, 0x05
        /*002e*/ 	.short	(.L_186 - .L_185)
.L_185:
        /*0030*/ 	.word	0x00000100
        /*0034*/ 	.word	0x00000001
        /*0038*/ 	.word	0x00000001


	//----- nvinfo : EIATTR_CBANK_PARAM_SIZE
	.align		4
.L_186:
        /*003c*/ 	.byte	0x03, 0x19
        /*003e*/ 	.short	0x0438


	//----- nvinfo : EIATTR_PARAM_CBANK
	.align		4
        /*0040*/ 	.byte	0x04, 0x0a
        /*0042*/ 	.short	(.L_188 - .L_187)
	.align		4
.L_187:
        /*0044*/ 	.word	index@(.nv.constant0._ZN7cutlass13device_kernelIN5flash19enable_sm80_to_sm89INS1_16FlashAttnFwdSm80INS1_25CollectiveMainloopFwdSm80ILi8ELi1ELb0EN4cute5tupleIJNS5_1CILi128EEENS7_ILi64EEENS7_ILi192EEEEEELi192ENS_10bfloat16_tEfNS_4arch4Sm80ELb0ELb1ELb1ELb1ELb0ELb1ELb1ELb1EEENS1_21CollectiveEpilogueFwdINS6_IJS8_SA_S9_EEENS6_IJNS7_ILi1EEESI_SI_EEESC_SE_Li256ELb1ELb1ELb1ELb0EEENS1_36VarlenDynamicPersistentTileSchedulerILi128ELi64ELi256ELi256ELb1ELb1ELb0ELb1ELb0ELb1EEEEEEEEEvNT_6ParamsE)
        /*0048*/ 	.short	0x0210
        /*004a*/ 	.short	0x0438


	//----- nvinfo : EIATTR_SW_WAR
	.align		4
.L_188:
        /*004c*/ 	.byte	0x04, 0x36
        /*004e*/ 	.short	(.L_190 - .L_189)
.L_189:
        /*0050*/ 	.word	0x00000008
.L_190:


//--------------------- .nv.info._ZN7cutlass13device_kernelIN5flash19enable_sm80_to_sm89INS1_16FlashAttnFwdSm80INS1_25CollectiveMainloopFwdSm80ILi8ELi1ELb1EN4cute5tupleIJNS5_1CILi128EEENS7_ILi96EEENS7_ILi192EEEEEELi192ENS_10bfloat16_tEfNS_4arch4Sm80ELb1ELb0ELb1ELb0ELb0ELb0ELb1ELb1EEENS1_21CollectiveEpilogueFwdINS6_IJS8_SA_S9_EEENS6_IJNS7_ILi1EEESI_SI_EEESC_SE_Li256ELb0ELb1ELb1ELb0EEENS1_30DynamicPersistentTileSchedulerILi256ELi256ELb1ELb1ELb0EEEEEEEEEvNT_6ParamsE --------------------------
	.section	.nv.info._ZN7cutlass13device_kernelIN5flash19enable_sm80_to_sm89INS1_16FlashAttnFwdSm80INS1_25CollectiveMainloopFwdSm80ILi8ELi1ELb1EN4cute5tupleIJNS5_1CILi128EEENS7_ILi96EEENS7_ILi192EEEEEELi192ENS_10bfloat16_tEfNS_4arch4Sm80ELb1ELb0ELb1ELb0ELb0ELb0ELb1ELb1EEENS1_21CollectiveEpilogueFwdINS6_IJS8_SA_S9_EEENS6_IJNS7_ILi1EEESI_SI_EEESC_SE_Li256ELb0ELb1ELb1ELb0EEENS1_30DynamicPersistentTileSchedulerILi256ELi256ELb1ELb1ELb0EEEEEEEEEvNT_6ParamsE,"",@"SHT_CUDA_INFO"
	.sectionflags	@""
	.align	4


	//----- nvinfo : EIATTR_CUDA_API_VERSION
	.align		4
        /*0000*/ 	.byte	0x04, 0x37
        /*0002*/ 	.short	(.L_192 - .L_191)
.L_191:
        /*0004*/ 	.word	0x00000082


	//----- nvinfo : EIATTR_KPARAM_INFO
	.align		4
.L_192:
        /*0008*/ 	.byte	0x04, 0x17
        /*000a*/ 	.short	(.L_194 - .L_193)
.L_193:
        /*000c*/ 	.word	0x00000000
        /*0010*/ 	.short	0x0000
        /*0012*/ 	.short	0x0000
        /*0014*/ 	.byte	0x00, 0xf0, 0xa1, 0x10


	//----- nvinfo : EIATTR_SPARSE_MMA_MASK
	.align		4
.L_194:
        /*0018*/ 	.byte	0x03, 0x50
        /*001a*/ 	.short	0x0000


	//----- nvinfo : EIATTR_MAXREG_COUNT
	.align		4
        /*001c*/ 	.byte	0x03, 0x1b
        /*001e*/ 	.short	0x00ff


	//----- nvinfo : EIATTR_MERCURY_ISA_VERSION
	.align		4
        /*0020*/ 	.byte	0x03, 0x5f
        /*0022*/ 	.short	0x0101


	//----- nvinfo : EIATTR_EXIT_INSTR_OFFSETS
	.align		4
        /*0024*/ 	.byte	0x04, 0x1c
        /*0026*/ 	.short	(.L_196 - .L_195)


	//   ....[0]....
.L_195:
        /*0028*/ 	.word	0x00000010


	//----- nvinfo : EIATTR_MAX_THREADS
	.align		4
.L_196:
        /*002c*/ 	.byte	0x04, 0x05
        /*002e*/ 	.short	(.L_198 - .L_197)
.L_197:
        /*0030*/ 	.word	0x00000100
        /*0034*/ 	.word	0x00000001
        /*0038*/ 	.word	0x00000001


	//----- nvinfo : EIATTR_CBANK_PARAM_SIZE
	.align		4
.L_198:
        /*003c*/ 	.byte	0x03, 0x19
        /*003e*/ 	.short	0x0428


	//----- nvinfo : EIATTR_PARAM_CBANK
	.align		4
        /*0040*/ 	.byte	0x04, 0x0a
        /*0042*/ 	.short	(.L_200 - .L_199)
	.align		4
.L_199:
        /*0044*/ 	.word	index@(.nv.constant0._ZN7cutlass13device_kernelIN5flash19enable_sm80_to_sm89INS1_16FlashAttnFwdSm80INS1_25CollectiveMainloopFwdSm80ILi8ELi1ELb1EN4cute5tupleIJNS5_1CILi128EEENS7_ILi96EEENS7_ILi192EEEEEELi192ENS_10bfloat16_tEfNS_4arch4Sm80ELb1ELb0ELb1ELb0ELb0ELb0ELb1ELb1EEENS1_21CollectiveEpilogueFwdINS6_IJS8_SA_S9_EEENS6_IJNS7_ILi1EEESI_SI_EEESC_SE_Li256ELb0ELb1ELb1ELb0EEENS1_30DynamicPersistentTileSchedulerILi256ELi256ELb1ELb1ELb0EEEEEEEEEvNT_6ParamsE)
        /*0048*/ 	.short	0x0210
        /*004a*/ 	.short	0x0428


	//----- nvinfo : EIATTR_SW_WAR
	.align		4
.L_200:
        /*004c*/ 	.byte	0x04, 0x36
        /*004e*/ 	.short	(.L_202 - .L_201)
.L_201:
        /*0050*/ 	.word	0x00000008
.L_202:


//--------------------- .nv.info._ZN7cutlass13device_kernelIN5flash19enable_sm80_to_sm89INS1_16FlashAttnFwdSm80INS1_25CollectiveMainloopFwdSm80ILi8ELi1ELb0EN4cute5tupleIJNS5_1CILi128EEENS7_ILi64EEENS7_ILi192EEEEEELi192ENS_10bfloat16_tEfNS_4arch4Sm80ELb1ELb0ELb1ELb1ELb0ELb0ELb1ELb1EEENS1_21CollectiveEpilogueFwdINS6_IJS8_SA_S9_EEENS6_IJNS7_ILi1EEESI_SI_EEESC_SE_Li256ELb1ELb1ELb1ELb0EEENS1_36VarlenDynamicPersistentTileSchedulerILi128ELi64ELi256ELi256ELb1ELb1ELb0ELb1ELb1ELb1EEEEEEEEEvNT_6ParamsE --------------------------
	.section	.nv.info._ZN7cutlass13device_kernelIN5flash19enable_sm80_to_sm89INS1_16FlashAttnFwdSm80INS1_25CollectiveMainloopFwdSm80ILi8ELi1ELb0EN4cute5tupleIJNS5_1CILi128EEENS7_ILi64EEENS7_ILi192EEEEEELi192ENS_10bfloat16_tEfNS_4arch4Sm80ELb1ELb0ELb1ELb1ELb0ELb0ELb1ELb1EEENS1_21CollectiveEpilogueFwdINS6_IJS8_SA_S9_EEENS6_IJNS7_ILi1EEESI_SI_EEESC_SE_Li256ELb1ELb1ELb1ELb0EEENS1_36VarlenDynamicPersistentTileSchedulerILi128ELi64ELi256ELi256ELb1ELb1ELb0ELb1ELb1ELb1EEEEEEEEEvNT_6ParamsE,"",@"SHT_CUDA_INFO"
	.sectionflags	@""
	.align	4


	//----- nvinfo : EIATTR_CUDA_API_VERSION
	.align		4
        /*0000*/ 	.byte	0x04, 0x37
        /*0002*/ 	.short	(.L_204 - .L_203)
.L_203:
        /*0004*/ 	.word	0x00000082


	//----- nvinfo : EIATTR_KPARAM_INFO
	.align		4
.L_204:
        /*0008*/ 	.byte	0x04, 0x17
        /*000a*/ 	.short	(.L_206 - .L_205)
.L_205:
        /*000c*/ 	.word	0x00000000
        /*0010*/ 	.short	0x0000
        /*0012*/ 	.short	0x0000
        /*0014*/ 	.byte	0x00, 0xf0, 0xe1, 0x10


	//----- nvinfo : EIATTR_SPARSE_MMA_MASK
	.align		4
.L_206:
        /*0018*/ 	.byte	0x03, 0x50
        /*001a*/ 	.short	0x0000


	//----- nvinfo : EIATTR_MAXREG_COUNT
	.align		4
        /*001c*/ 	.byte	0x03, 0x1b
        /*001e*/ 	.short	0x00ff


	//----- nvinfo : EIATTR_MERCURY_ISA_VERSION
	.align		4
        /*0020*/ 	.byte	0x03, 0x5f
        /*0022*/ 	.short	0x0101


	//----- nvinfo : EIATTR_EXIT_INSTR_OFFSETS
	.align		4
        /*0024*/ 	.byte	0x04, 0x1c
        /*0026*/ 	.short	(.L_208 - .L_207)


	//   ....[0]....
.L_207:
        /*0028*/ 	.word	0x00000010


	//----- nvinfo : EIATTR_MAX_THREADS
	.align		4
.L_208:
        /*002c*/ 	.byte	0x04, 0x05
        /*002e*/ 	.short	(.L_210 - .L_209)
.L_209:
        /*0030*/ 	.word	0x00000100
        /*0034*/ 	.word	0x00000001
        /*0038*/ 	.word	0x00000001


	//----- nvinfo : EIATTR_CBANK_PARAM_SIZE
	.align		4
.L_210:
        /*003c*/ 	.byte	0x03, 0x19
        /*003e*/ 	.short	0x0438


	//----- nvinfo : EIATTR_PARAM_CBANK
	.align		4
        /*0040*/ 	.byte	0x04, 0x0a
        /*0042*/ 	.short	(.L_212 - .L_211)
	.align		4
.L_211:
        /*0044*/ 	.word	index@(.nv.constant0._ZN7cutlass13device_kernelIN5flash19enable_sm80_to_sm89INS1_16FlashAttnFwdSm80INS1_25CollectiveMainloopFwdSm80ILi8ELi1ELb0EN4cute5tupleIJNS5_1CILi128EEENS7_ILi64EEENS7_ILi192EEEEEELi192ENS_10bfloat16_tEfNS_4arch4Sm80ELb1ELb0ELb1ELb1ELb0ELb0ELb1ELb1EEENS1_21CollectiveEpilogueFwdINS6_IJS8_SA_S9_EEENS6_IJNS7_ILi1EEESI_SI_EEESC_SE_Li256ELb1ELb1ELb1ELb0EEENS1_36VarlenDynamicPersistentTileSchedulerILi128ELi64ELi256ELi256ELb1ELb1ELb0ELb1ELb1ELb1EEEEEEEEEvNT_6ParamsE)
        /*0048*/ 	.short	0x0210
        /*004a*/ 	.short	0x0438


	//----- nvinfo : EIATTR_SW_WAR
	.align		4
.L_212:
        /*004c*/ 	.byte	0x04, 0x36
        /*004e*/ 	.short	(.L_214 - .L_213)
.L_213:
        /*0050*/ 	.word	0x00000008
.L_214:


//--------------------- .nv.info._ZN7cutlass13device_kernelIN5flash19enable_sm80_to_sm89INS1_16FlashAttnFwdSm80INS1_25CollectiveMainloopFwdSm80ILi8ELi1ELb0EN4cute5tupleIJNS5_1CILi128EEENS7_ILi64EEENS7_ILi192EEEEEELi192ENS_10bfloat16_tEfNS_4arch4Sm80ELb1ELb0ELb1ELb1ELb0ELb1ELb1ELb1EEENS1_21CollectiveEpilogueFwdINS6_IJS8_SA_S9_EEENS6_IJNS7_ILi1EEESI_SI_EEESC_SE_Li256ELb1ELb1ELb1ELb0EEENS1_36VarlenDynamicPersistentTileSchedulerILi128ELi64ELi256ELi256ELb1ELb1ELb0ELb1ELb1ELb1EEEEEEEEEvNT_6ParamsE --------------------------
	.section	.nv.info._ZN7cutlass13device_kernelIN5flash19enable_sm80_to_sm89INS1_16FlashAttnFwdSm80INS1_25CollectiveMainloopFwdSm80ILi8ELi1ELb0EN4cute5tupleIJNS5_1CILi128EEENS7_ILi64EEENS7_ILi192EEEEEELi192ENS_10bfloat16_tEfNS_4arch4Sm80ELb1ELb0ELb1ELb1ELb0ELb1ELb1ELb1EEENS1_21CollectiveEpilogueFwdINS6_IJS8_SA_S9_EEENS6_IJNS7_ILi1EEESI_SI_EEESC_SE_Li256ELb1ELb1ELb1ELb0EEENS1_36VarlenDynamicPersistentTileSchedulerILi128ELi64ELi256ELi256ELb1ELb1ELb0ELb1ELb1ELb1EEEEEEEEEvNT_6ParamsE,"",@"SHT_CUDA_INFO"
	.sectionflags	@""
	.align	4


	//----- nvinfo : EIATTR_CUDA_API_VERSION
	.align		4
        /*0000*/ 	.byte	0x04, 0x37
        /*0002*/ 	.short	(.L_216 - .L_215)
.L_215:
        /*0004*/ 	.word	0x00000082


	//----- nvinfo : EIATTR_KPARAM_INFO
	.align		4
.L_216:
        /*0008*/ 	.byte	0x04, 0x17
        /*000a*/ 	.short	(.L_218 - .L_217)
.L_217:
        /*000c*/ 	.word	0x00000000
        /*0010*/ 	.short	0x0000
        /*0012*/ 	.short	0x0000
        /*0014*/ 	.byte	0x00, 0xf0, 0xe1, 0x10


	//----- nvinfo : EIATTR_SPARSE_MMA_MASK
	.align		4
.L_218:
        /*0018*/ 	.byte	0x03, 0x50
        /*001a*/ 	.short	0x0000


	//----- nvinfo : EIATTR_MAXREG_COUNT
	.align		4
        /*001c*/ 	.byte	0x03, 0x1b
        /*001e*/ 	.short	0x00ff


	//----- nvinfo : EIATTR_MERCURY_ISA_VERSION
	.align		4
        /*0020*/ 	.byte	0x03, 0x5f
        /*0022*/ 	.short	0x0101


	//----- nvinfo : EIATTR_EXIT_INSTR_OFFSETS
	.align		4
        /*0024*/ 	.byte	0x04, 0x1c
        /*0026*/ 	.short	(.L_220 - .L_219)


	//   ....[0]....
.L_219:
        /*0028*/ 	.word	0x00000010


	//----- nvinfo : EIATTR_MAX_THREADS
	.align		4
.L_220:
        /*002c*/ 	.byte	0x04, 0x05
        /*002e*/ 	.short	(.L_222 - .L_221)
.L_221:
        /*0030*/ 	.word	0x00000100
        /*0034*/ 	.word	0x00000001
        /*0038*/ 	.word	0x00000001


	//----- nvinfo : EIATTR_CBANK_PARAM_SIZE
	.align		4
.L_222:
        /*003c*/ 	.byte	0x03, 0x19
        /*003e*/ 	.short	0x0438


	//----- nvinfo : EIATTR_PARAM_CBANK
	.align		4
        /*0040*/ 	.byte	0x04, 0x0a
        /*0042*/ 	.short	(.L_224 - .L_223)
	.align		4
.L_223:
        /*0044*/ 	.word	index@(.nv.constant0._ZN7cutlass13device_kernelIN5flash19enable_sm80_to_sm89INS1_16FlashAttnFwdSm80INS1_25CollectiveMainloopFwdSm80ILi8ELi1ELb0EN4cute5tupleIJNS5_1CILi128EEENS7_ILi64EEENS7_ILi192EEEEEELi192ENS_10bfloat16_tEfNS_4arch4Sm80ELb1ELb0ELb1ELb1ELb0ELb1ELb1ELb1EEENS1_21CollectiveEpilogueFwdINS6_IJS8_SA_S9_EEENS6_IJNS7_ILi1EEESI_SI_EEESC_SE_Li256ELb1ELb1ELb1ELb0EEENS1_36VarlenDynamicPersistentTileSchedulerILi128ELi64ELi256ELi256ELb1ELb1ELb0ELb1ELb1ELb1EEEEEEEEEvNT_6ParamsE)
        /*0048*/ 	.short	0x0210
        /*004a*/ 	.short	0x0438


	//----- nvinfo : EIATTR_SW_WAR
	.align		4
.L_224:
        /*004c*/ 	.byte	0x04, 0x36
        /*004e*/ 	.short	(.L_226 - .L_225)
.L_225:
        /*0050*/ 	.word	0x00000008
.L_226:


//--------------------- .nv.info._ZN7cutlass13device_kernelIN5flash19enable_sm80_to_sm89INS1_16FlashAttnFwdSm80INS1_25CollectiveMainloopFwdSm80ILi8ELi2ELb1EN4cute5tupleIJNS5_1CILi128EEENS7_ILi96EEENS7_ILi192EEEEEELi192ENS_10bfloat16_tEfNS_4arch4Sm80ELb0ELb0ELb1ELb0ELb0ELb0ELb1ELb1EEENS1_21CollectiveEpilogueFwdINS6_IJS8_SA_S9_EEENS6_IJNS7_ILi1EEESI_SI_EEESC_SE_Li256ELb0ELb1ELb1ELb0EEENS1_19SingleTileSchedulerILb0ELb1ELb1ELi128EEEEEEEEEvNT_6ParamsE --------------------------
	.section	.nv.info._ZN7cutlass13device_kernelIN5flash19enable_sm80_to_sm89INS1_16FlashAttnFwdSm80INS1_25CollectiveMainloopFwdSm80ILi8ELi2ELb1EN4cute5tupleIJNS5_1CILi128EEENS7_ILi96EEENS7_ILi192EEEEEELi192ENS_10bfloat16_tEfNS_4arch4Sm80ELb0ELb0ELb1ELb0ELb0ELb0ELb1ELb1EEENS1_21CollectiveEpilogueFwdINS6_IJS8_SA_S9_EEENS6_IJNS7_ILi1EEESI_SI_EEESC_SE_Li256ELb0ELb1ELb1ELb0EEENS1_19SingleTileSchedulerILb0ELb1ELb1ELi128EEEEEEEEEvNT_6ParamsE,"",@"SHT_CUDA_INFO"
	.sectionflags	@""
	.align	4


	//----- nvinfo : EIATTR_CUDA_API_VERSION
	.align		4
        /*0000*/ 	.byte	0x04, 0x37
        /*0002*/ 	.short	(.L_228 - .L_227)
.L_227:
        /*0004*/ 	.word	0x00000082


	//----- nvinfo : EIATTR_KPARAM_INFO
	.align		4
.L_228:
        /*0008*/ 	.byte	0x04, 0x17
        /*000a*/ 	.short	(.L_230 - .L_229)
.L_229:
        /*000c*/ 	.word	0x00000000
        /*0010*/ 	.short	0x0000
        /*0012*/ 	.short	0x0000
        /*0014*/ 	.byte	0x00, 0xf0, 0x61, 0x10


	//----- nvinfo : EIATTR_SPARSE_MMA_MASK
	.align		4
.L_230:
        /*0018*/ 	.byte	0x03, 0x50
        /*001a*/ 	.short	0x0000


	//----- nvinfo : EIATTR_MAXREG_COUNT
	.align		4
        /*001c*/ 	.byte	0x03, 0x1b
        /*001e*/ 	.short	0x00ff


	//----- nvinfo : EIATTR_MERCURY_ISA_VERSION
	.align		4
        /*0020*/ 	.byte	0x03, 0x5f
        /*0022*/ 	.short	0x0101


	//----- nvinfo : EIATTR_EXIT_INSTR_OFFSETS
	.align		4
        /*0024*/ 	.byte	0x04, 0x1c
        /*0026*/ 	.short	(.L_232 - .L_231)


	//   ....[0]....
.L_231:
        /*0028*/ 	.word	0x00000010


	//----- nvinfo : EIATTR_MAX_THREADS
	.align		4
.L_232:
        /*002c*/ 	.byte	0x04, 0x05
        /*002e*/ 	.short	(.L_234 - .L_233)
.L_233:
        /*0030*/ 	.word	0x00000100
        /*0034*/ 	.word	0x00000001
        /*0038*/ 	.word	0x00000001


	//----- nvinfo : EIATTR_CBANK_PARAM_SIZE
	.align		4
.L_234:
        /*003c*/ 	.byte	0x03, 0x19
        /*003e*/ 	.short	0x0418


	//----- nvinfo : EIATTR_PARAM_CBANK
	.align		4
        /*0040*/ 	.byte	0x04, 0x0a
        /*0042*/ 	.short	(.L_236 - .L_235)
	.align		4
.L_235:
        /*0044*/ 	.word	index@(.nv.constant0._ZN7cutlass13device_kernelIN5flash19enable_sm80_to_sm89INS1_16FlashAttnFwdSm80INS1_25CollectiveMainloopFwdSm80ILi8ELi2ELb1EN4cute5tupleIJNS5_1CILi128EEENS7_ILi96EEENS7_ILi192EEEEEELi192ENS_10bfloat16_tEfNS_4arch4Sm80ELb0ELb0ELb1ELb0ELb0ELb0ELb1ELb1EEENS1_21CollectiveEpilogueFwdINS6_IJS8_SA_S9_EEENS6_IJNS7_ILi1EEESI_SI_EEESC_SE_Li256ELb0ELb1ELb1ELb0EEENS1_19SingleTileSchedulerILb0ELb1ELb1ELi128EEEEEEEEEvNT_6ParamsE)
        /*0048*/ 	.short	0x0210
        /*004a*/ 	.short	0x0418


	//----- nvinfo : EIATTR_SW_WAR
	.align		4
.L_236:
        /*004c*/ 	.byte	0x04, 0x36
        /*004e*/ 	.short	(.L_238 - .L_237)
.L_237:
        /*0050*/ 	.word	0x00000008
.L_238:


//--------------------- .nv.info._ZN7cutlass13device_kernelIN5flash19enable_sm80_to_sm89INS1_16FlashAttnFwdSm80INS1_25CollectiveMainloopFwdSm80ILi8ELi2ELb0EN4cute5tupleIJNS5_1CILi128EEENS7_ILi64EEENS7_ILi192EEEEEELi192ENS_10bfloat16_tEfNS_4arch4Sm80ELb0ELb0ELb1ELb1ELb0ELb0ELb1ELb1EEENS1_21CollectiveEpilogueFwdINS6_IJS8_SA_S9_EEENS6_IJNS7_ILi1EEESI_SI_EEESC_SE_Li256ELb1ELb1ELb1ELb0EEENS1_36VarlenDynamicPersistentTileSchedulerILi128ELi64ELi256ELi256ELb1ELb1ELb0ELb0ELb1ELb1EEEEEEEEEvNT_6ParamsE --------------------------
	.section	.nv.info._ZN7cutlass13device_kernelIN5flash19enable_sm80_to_sm89INS1_16FlashAttnFwdSm80INS1_25CollectiveMainloopFwdSm80ILi8ELi2ELb0EN4cute5tupleIJNS5_1CILi128EEENS7_ILi64EEENS7_ILi192EEEEEELi192ENS_10bfloat16_tEfNS_4arch4Sm80ELb0ELb0ELb1ELb1ELb0ELb0ELb1ELb1EEENS1_21CollectiveEpilogueFwdINS6_IJS8_SA_S9_EEENS6_IJNS7_ILi1EEESI_SI_EEESC_SE_Li256ELb1ELb1ELb1ELb0EEENS1_36VarlenDynamicPersistentTileSchedulerILi128ELi64ELi256ELi256ELb1ELb1ELb0ELb0ELb1ELb1EEEEEEEEEvNT_6ParamsE,"",@"SHT_CUDA_INFO"
	.sectionflags	@""
	.align	4


	//----- nvinfo : EIATTR_CUDA_API_VERSION
	.align		4
        /*0000*/ 	.byte	0x04, 0x37
        /*0002*/ 	.short	(.L_240 - .L_239)
.L_239:
        /*0004*/ 	.word	0x00000082


	//----- nvinfo : EIATTR_KPARAM_INFO
	.align		4
.L_240:
        /*0008*/ 	.byte	0x04, 0x17
        /*000a*/ 	.short	(.L_242 - .L_241)
.L_241:
        /*000c*/ 	.word	0x00000000
        /*0010*/ 	.short	0x0000
        /*0012*/ 	.short	0x0000
        /*0014*/ 	.byte	0x00, 0xf0, 0xe1, 0x10


	//----- nvinfo : EIATTR_SPARSE_MMA_MASK
	.align		4
.L_242:
        /*0018*/ 	.byte	0x03, 0x50
        /*001a*/ 	.short	0x0000


	//----- nvinfo : EIATTR_MAXREG_COUNT
	.align		4
        /*001c*/ 	.byte	0x03, 0x1b
        /*001e*/ 	.short	0x00ff


	//----- nvinfo : EIATTR_MERCURY_ISA_VERSION
	.align		4
        /*0020*/ 	.byte	0x03, 0x5f
        /*0022*/ 	.short	0x0101


	//----- nvinfo : EIATTR_EXIT_INSTR_OFFSETS
	.align		4
        /*0024*/ 	.byte	0x04, 0x1c
        /*0026*/ 	.short	(.L_244 - .L_243)


	//   ....[0]....
.L_243:
        /*0028*/ 	.word	0x00000010


	//----- nvinfo : EIATTR_MAX_THREADS
	.align		4
.L_244:
        /*002c*/ 	.byte	0x04, 0x05
        /*002e*/ 	.short	(.L_246 - .L_245)
.L_245:
        /*0030*/ 	.word	0x00000100
        /*0034*/ 	.word	0x00000001
        /*0038*/ 	.word	0x00000001


	//----- nvinfo : EIATTR_CBANK_PARAM_SIZE
	.align		4
.L_246:
        /*003c*/ 	.byte	0x03, 0x19
        /*003e*/ 	.short	0x0438


	//----- nvinfo : EIATTR_PARAM_CBANK
	.align		4
        /*0040*/ 	.byte	0x04, 0x0a
        /*0042*/ 	.short	(.L_248 - .L_247)
	.align		4
.L_247:
        /*0044*/ 	.word	index@(.nv.constant0._ZN7cutlass13device_kernelIN5flash19enable_sm80_to_sm89INS1_16FlashAttnFwdSm80INS1_25CollectiveMainloopFwdSm80ILi8ELi2ELb0EN4cute5tupleIJNS5_1CILi128EEENS7_ILi64EEENS7_ILi192EEEEEELi192ENS_10bfloat16_tEfNS_4arch4Sm80ELb0ELb0ELb1ELb1ELb0ELb0ELb1ELb1EEENS1_21CollectiveEpilogueFwdINS6_IJS8_SA_S9_EEENS6_IJNS7_ILi1EEESI_SI_EEESC_SE_Li256ELb1ELb1ELb1ELb0EEENS1_36VarlenDynamicPersistentTileSchedulerILi128ELi64ELi256ELi256ELb1ELb1ELb0ELb0ELb1ELb1EEEEEEEEEvNT_6ParamsE)
        /*0048*/ 	.short	0x0210
        /*004a*/ 	.short	0x0438


	//----- nvinfo : EIATTR_SW_WAR
	.align		4
.L_248:
        /*004c*/ 	.byte	0x04, 0x36
        /*004e*/ 	.short	(.L_250 - .L_249)
.L_249:
        /*0050*/ 	.word	0x00000008
.L_250:


//--------------------- .nv.info._ZN7cutlass13device_kernelIN5flash19enable_sm80_to_sm89INS1_16FlashAttnFwdSm80INS1_25CollectiveMainloopFwdSm80ILi8ELi2ELb0EN4cute5tupleIJNS5_1CILi128EEENS7_ILi64EEENS7_ILi192EEEEEELi192ENS_10bfloat16_tEfNS_4arch4Sm80ELb0ELb0ELb1ELb1ELb0ELb1ELb1ELb1EEENS1_21CollectiveEpilogueFwdINS6_IJS8_SA_S9_EEENS6_IJNS7_ILi1EEESI_SI_EEESC_SE_Li256ELb1ELb1ELb1ELb0EEENS1_36VarlenDynamicPersistentTileSchedulerILi128ELi64ELi256ELi256ELb1ELb1ELb0ELb0ELb1ELb1EEEEEEEEEvNT_6ParamsE --------------------------
	.section	.nv.info._ZN7cutlass13device_kernelIN5flash19enable_sm80_to_sm89INS1_16FlashAttnFwdSm80INS1_25CollectiveMainloopFwdSm80ILi8ELi2ELb0EN4cute5tupleIJNS5_1CILi128EEENS7_ILi64EEENS7_ILi192EEEEEELi192ENS_10bfloat16_tEfNS_4arch4Sm80ELb0ELb0ELb1ELb1ELb0ELb1ELb1ELb1EEENS1_21CollectiveEpilogueFwdINS6_IJS8_SA_S9_EEENS6_IJNS7_ILi1EEESI_SI_EEESC_SE_Li256ELb1ELb1ELb1ELb0EEENS1_36VarlenDynamicPersistentTileSchedulerILi128ELi64ELi256ELi256ELb1ELb1ELb0ELb0ELb1ELb1EEEEEEEEEvNT_6ParamsE,"",@"SHT_CUDA_INFO"
	.sectionflags	@""
	.align	4


	//----- nvinfo : EIATTR_CUDA_API_VERSION
	.align		4
        /*0000*/ 	.byte	0x04, 0x37
        /*0002*/ 	.short	(.L_252 - .L_251)
.L_251:
        /*0004*/ 	.word	0x00000082


	//----- nvinfo : EIATTR_KPARAM_INFO
	.align		4
.L_252:
        /*0008*/ 	.byte	0x04, 0x17
        /*000a*/ 	.short	(.L_254 - .L_253)
.L_253:
        /*000c*/ 	.word	0x00000000
        /*0010*/ 	.short	0x0000
        /*0012*/ 	.short	0x0000
        /*0014*/ 	.byte	0x00, 0xf0, 0xe1, 0x10


	//----- nvinfo : EIATTR_SPARSE_MMA_MASK
	.align		4
.L_254:
        /*0018*/ 	.byte	0x03, 0x50
        /*001a*/ 	.short	0x0000


	//----- nvinfo : EIATTR_MAXREG_COUNT
	.align		4
        /*001c*/ 	.byte	0x03, 0x1b
        /*001e*/ 	.short	0x00ff


	//----- nvinfo : EIATTR_MERCURY_ISA_VERSION
	.align		4
        /*0020*/ 	.byte	0x03, 0x5f
        /*0022*/ 	.short	0x0101


	//----- nvinfo : EIATTR_EXIT_INSTR_OFFSETS
	.align		4
        /*0024*/ 	.byte	0x04, 0x1c
        /*0026*/ 	.short	(.L_256 - .L_255)


	//   ....[0]....
.L_255:
        /*0028*/ 	.word	0x00000010


	//----- nvinfo : EIATTR_MAX_THREADS
	.align		4
.L_256:
        /*002c*/ 	.byte	0x04, 0x05
        /*002e*/ 	.short	(.L_258 - .L_257)
.L_257:
        /*0030*/ 	.word	0x00000100
        /*0034*/ 	.word	0x00000001
        /*0038*/ 	.word	0x00000001


	//----- nvinfo : EIATTR_CBANK_PARAM_SIZE
	.align		4
.L_258:
        /*003c*/ 	.byte	0x03, 0x19
        /*003e*/ 	.short	0x0438


	//----- nvinfo : EIATTR_PARAM_CBANK
	.align		4
        /*0040*/ 	.byte	0x04, 0x0a
        /*0042*/ 	.short	(.L_260 - .L_259)
	.align		4
.L_259:
        /*0044*/ 	.word	index@(.nv.constant0._ZN7cutlass13device_kernelIN5flash19enable_sm80_to_sm89INS1_16FlashAttnFwdSm80INS1_25CollectiveMainloopFwdSm80ILi8ELi2ELb0EN4cute5tupleIJNS5_1CILi128EEENS7_ILi64EEENS7_ILi192EEEEEELi192ENS_10bfloat16_tEfNS_4arch4Sm80ELb0ELb0ELb1ELb1ELb0ELb1ELb1ELb1EEENS1_21CollectiveEpilogueFwdINS6_IJS8_SA_S9_EEENS6_IJNS7_ILi1EEESI_SI_EEESC_SE_Li256ELb1ELb1ELb1ELb0EEENS1_36VarlenDynamicPersistentTileSchedulerILi128ELi64ELi256ELi256ELb1ELb1ELb0ELb0ELb1ELb1EEEEEEEEEvNT_6ParamsE)
        /*0048*/ 	.short	0x0210
        /*004a*/ 	.short	0x0438


	//----- nvinfo : EIATTR_SW_WAR
	.align		4
.L_260:
        /*004c*/ 	.byte	0x04, 0x36
        /*004e*/ 	.short	(.L_262 - .L_261)
.L_261:
        /*0050*/ 	.word	0x00000008
.L_262:


//--------------------- .nv.info._ZN7cutlass13device_kernelIN5flash19enable_sm80_to_sm89INS1_16FlashAttnFwdSm80INS1_25CollectiveMainloopFwdSm80ILi8ELi2ELb0EN4cute5tupleIJNS5_1CILi128EEENS7_ILi64EEENS7_ILi192EEEEEELi192ENS_10bfloat16_tEfNS_4arch4Sm80ELb0ELb1ELb1ELb0ELb0ELb0ELb1ELb1EEENS1_21CollectiveEpilogueFwdINS6_IJS8_SA_S9_EEENS6_IJNS7_ILi1EEESI_SI_EEESC_SE_Li256ELb0ELb1ELb1ELb0EEENS1_19SingleTileSchedulerILb0ELb1ELb1ELi128EEEEEEEEEvNT_6ParamsE --------------------------
	.section	.nv.info._ZN7cutlass13device_kernelIN5flash19enable_sm80_to_sm89INS1_16FlashAttnFwdSm80INS1_25CollectiveMainloopFwdSm80ILi8ELi2ELb0EN4cute5tupleIJNS5_1CILi128EEENS7_ILi64EEENS7_ILi192EEEEEELi192ENS_10bfloat16_tEfNS_4arch4Sm80ELb0ELb1ELb1ELb0ELb0ELb0ELb1ELb1EEENS1_21CollectiveEpilogueFwdINS6_IJS8_SA_S9_EEENS6_IJNS7_ILi1EEESI_SI_EEESC_SE_Li256ELb0ELb1ELb1ELb0EEENS1_19SingleTileSchedulerILb0ELb1ELb1ELi128EEEEEEEEEvNT_6ParamsE,"",@"SHT_CUDA_INFO"
	.sectionflags	@""
	.align	4


	//----- nvinfo : EIATTR_CUDA_API_VERSION
	.align		4
        /*0000*/ 	.byte	0x04, 0x37
        /*0002*/ 	.short	(.L_264 - .L_263)
.L_263:
        /*0004*/ 	.word	0x00000082


	//----- nvinfo : EIATTR_KPARAM_INFO
	.align		4
.L_264:
        /*0008*/ 	.byte	0x04, 0x17
        /*000a*/ 	.short	(.L_266 - .L_265)
.L_265:
        /*000c*/ 	.word	0x00000000
        /*0010*/ 	.short	0x0000
        /*0012*/ 	.short	0x0000
        /*0014*/ 	.byte	0x00, 0xf0, 0x61, 0x10


	//----- nvinfo : EIATTR_SPARSE_MMA_MASK
	.align		4
.L_266:
        /*0018*/ 	.byte	0x03, 0x50
        /*001a*/ 	.short	0x0000


	//----- nvinfo : EIATTR_MAXREG_COUNT
	.align		4
        /*001c*/ 	.byte	0x03, 0x1b
        /*001e*/ 	.short	0x00ff


	//----- nvinfo : EIATTR_MERCURY_ISA_VERSION
	.align		4
        /*0020*/ 	.byte	0x03, 0x5f
        /*0022*/ 	.short	0x0101


	//----- nvinfo : EIATTR_EXIT_INSTR_OFFSETS
	.align		4
        /*0024*/ 	.byte	0x04, 0x1c
        /*0026*/ 	.short	(.L_268 - .L_267)


	//   ....[0]....
.L_267:
        /*0028*/ 	.word	0x00000010


	//----- nvinfo : EIATTR_MAX_THREADS
	.align		4
.L_268:
        /*002c*/ 	.byte	0x04, 0x05
        /*002e*/ 	.short	(.L_270 - .L_269)
.L_269:
        /*0030*/ 	.word	0x00000100
        /*0034*/ 	.word	0x00000001
        /*0038*/ 	.word	0x00000001


	//----- nvinfo : EIATTR_CBANK_PARAM_SIZE
	.align		4
.L_270:
        /*003c*/ 	.byte	0x03, 0x19
        /*003e*/ 	.short	0x0418


	//----- nvinfo : EIATTR_PARAM_CBANK
	.align		4
        /*0040*/ 	.byte	0x04, 0x0a
        /*0042*/ 	.short	(.L_272 - .L_271)
	.align		4
.L_271:
        /*0044*/ 	.word	index@(.nv.constant0._ZN7cutlass13device_kernelIN5flash19enable_sm80_to_sm89INS1_16FlashAttnFwdSm80INS1_25CollectiveMainloopFwdSm80ILi8ELi2ELb0EN4cute5tupleIJNS5_1CILi128EEENS7_ILi64EEENS7_ILi192EEEEEELi192ENS_10bfloat16_tEfNS_4arch4Sm80ELb0ELb1ELb1ELb0ELb0ELb0ELb1ELb1EEENS1_21CollectiveEpilogueFwdINS6_IJS8_SA_S9_EEENS6_IJNS7_ILi1EEESI_SI_EEESC_SE_Li256ELb0ELb1ELb1ELb0EEENS1_19SingleTileSchedulerILb0ELb1ELb1ELi128EEEEEEEEEvNT_6ParamsE)
        /*0048*/ 	.short	0x0210
        /*004a*/ 	.short	0x0418


	//----- nvinfo : EIATTR_SW_WAR
	.align		4
.L_272:
        /*004c*/ 	.byte	0x04, 0x36
        /*004e*/ 	.short	(.L_274 - .L_273)
.L_273:
        /*0050*/ 	.word	0x00000008
.L_274:


//--------------------- .nv.info._ZN7cutlass13device_kernelIN5flash19enable_sm80_to_sm89INS1_16FlashAttnFwdSm80INS1_25CollectiveMainloopFwdSm80ILi8ELi2ELb0EN4cute5tupleIJNS5_1CILi128EEENS7_ILi64EEENS7_ILi192EEEEEELi192ENS_10bfloat16_tEfNS_4arch4Sm80ELb0ELb1ELb1ELb1ELb0ELb0ELb1ELb1EEENS1_21CollectiveEpilogueFwdINS6_IJS8_SA_S9_EEENS6_IJNS7_ILi1EEESI_SI_EEESC_SE_Li256ELb1ELb1ELb1ELb0EEENS1_36VarlenDynamicPersistentTileSchedulerILi128ELi64ELi256ELi256ELb1ELb1ELb0ELb1ELb0ELb1EEEEEEEEEvNT_6ParamsE --------------------------
	.section	.nv.info._ZN7cutlass13device_kernelIN5flash19enable_sm80_to_sm89INS1_16FlashAttnFwdSm80INS1_25CollectiveMainloopFwdSm80ILi8ELi2ELb0EN4cute5tupleIJNS5_1CILi128EEENS7_ILi64EEENS7_ILi192EEEEEELi192ENS_10bfloat16_tEfNS_4arch4Sm80ELb0ELb1ELb1ELb1ELb0ELb0ELb1ELb1EEENS1_21CollectiveEpilogueFwdINS6_IJS8_SA_S9_EEENS6_IJNS7_ILi1EEESI_SI_EEESC_SE_Li256ELb1ELb1ELb1ELb0EEENS1_36VarlenDynamicPersistentTileSchedulerILi128ELi64ELi256ELi256ELb1ELb1ELb0ELb1ELb0ELb1EEEEEEEEEvNT_6ParamsE,"",@"SHT_CUDA_INFO"
	.sectionflags	@""
	.align	4


	//----- nvinfo : EIATTR_CUDA_API_VERSION
	.align		4
        /*0000*/ 	.byte	0x04, 0x37
        /*0002*/ 	.short	(.L_276 - .L_275)
.L_275:
        /*0004*/ 	.word	0x00000082


	//----- nvinfo : EIATTR_KPARAM_INFO
	.align		4
.L_276:
        /*0008*/ 	.byte	0x04, 0x17
        /*000a*/ 	.short	(.L_278 - .L_277)
.L_277:
        /*000c*/ 	.word	0x00000000
        /*0010*/ 	.short	0x0000
        /*0012*/ 	.short	0x0000
        /*0014*/ 	.byte	0x00, 0xf0, 0xe1, 0x10


	//----- nvinfo : EIATTR_SPARSE_MMA_MASK
	.align		4
.L_278:
        /*0018*/ 	.byte	0x03, 0x50
        /*001a*/ 	.short	0x0000


	//----- nvinfo : EIATTR_MAXREG_COUNT
	.align		4
        /*001c*/ 	.byte	0x03, 0x1b
        /*001e*/ 	.short	0x00ff


	//----- nvinfo : EIATTR_MERCURY_ISA_VERSION
	.align		4
        /*0020*/ 	.byte	0x03, 0x5f
        /*0022*/ 	.short	0x0101


	//----- nvinfo : EIATTR_EXIT_INSTR_OFFSETS
	.align		4
        /*0024*/ 	.byte	0x04, 0x1c
        /*0026*/ 	.short	(.L_280 - .L_279)


	//   ....[0]....
.L_279:
        /*0028*/ 	.word	0x00000010


	//----- nvinfo : EIATTR_MAX_THREADS
	.align		4
.L_280:
        /*002c*/ 	.byte	0x04, 0x05
        /*002e*/ 	.short	(.L_282 - .L_281)
.L_281:
        /*0030*/ 	.word	0x00000100
        /*0034*/ 	.word	0x00000001
        /*0038*/ 	.word	0x00000001


	//----- nvinfo : EIATTR_CBANK_PARAM_SIZE
	.align		4
.L_282:
        /*003c*/ 	.byte	0x03, 0x19
        /*003e*/ 	.short	0x0438


	//----- nvinfo : EIATTR_PARAM_CBANK
	.align		4
        /*0040*/ 	.byte	0x04, 0x0a
        /*0042*/ 	.short	(.L_284 - .L_283)
	.align		4
.L_283:
        /*0044*/ 	.word	index@(.nv.constant0._ZN7cutlass13device_kernelIN5flash19enable_sm80_to_sm89INS1_16FlashAttnFwdSm80INS1_25CollectiveMainloopFwdSm80ILi8ELi2ELb0EN4cute5tupleIJNS5_1CILi128EEENS7_ILi64EEENS7_ILi192EEEEEELi192ENS_10bfloat16_tEfNS_4arch4Sm80ELb0ELb1ELb1ELb1ELb0ELb0ELb1ELb1EEENS1_21CollectiveEpilogueFwdINS6_IJS8_SA_S9_EEENS6_IJNS7_ILi1EEESI_SI_EEESC_SE_Li256ELb1ELb1ELb1ELb0EEENS1_36VarlenDynamicPersistentTileSchedulerILi128ELi64ELi256ELi256ELb1ELb1ELb0ELb1ELb0ELb1EEEEEEEEEvNT_6ParamsE)
        /*0048*/ 	.short	0x0210
        /*004a*/ 	.short	0x0438


	//----- nvinfo : EIATTR_SW_WAR
	.align		4
.L_284:
        /*004c*/ 	.byte	0x04, 0x36
        /*004e*/ 	.short	(.L_286 - .L_285)
.L_285:
        /*0050*/ 	.word	0x00000008
.L_286:


//--------------------- .nv.info._ZN7cutlass13device_kernelIN5flash19enable_sm80_to_sm89INS1_16FlashAttnFwdSm80INS1_25CollectiveMainloopFwdSm80ILi8ELi2ELb0EN4cute5tupleIJNS5_1CILi128EEENS7_ILi64EEENS7_ILi192EEEEEELi192ENS_10bfloat16_tEfNS_4arch4Sm80ELb0ELb1ELb1ELb1ELb0ELb1ELb1ELb1EEENS1_21CollectiveEpilogueFwdINS6_IJS8_SA_S9_EEENS6_IJNS7_ILi1EEESI_SI_EEESC_SE_Li256ELb1ELb1ELb1ELb0EEENS1_36VarlenDynamicPersistentTileSchedulerILi128ELi64ELi256ELi256ELb1ELb1ELb0ELb1ELb0ELb1EEEEEEEEEvNT_6ParamsE --------------------------
	.section	.nv.info._ZN7cutlass13device_kernelIN5flash19enable_sm80_to_sm89INS1_16FlashAttnFwdSm80INS1_25CollectiveMainloopFwdSm80ILi8ELi2ELb0EN4cute5tupleIJNS5_1CILi128EEENS7_ILi64EEENS7_ILi192EEEEEELi192ENS_10bfloat16_tEfNS_4arch4Sm80ELb0ELb1ELb1ELb1ELb0ELb1ELb1ELb1EEENS1_21CollectiveEpilogueFwdINS6_IJS8_SA_S9_EEENS6_IJNS7_ILi1EEESI_SI_EEESC_SE_Li256ELb1ELb1ELb1ELb0EEENS1_36VarlenDynamicPersistentTileSchedulerILi128ELi64ELi256ELi256ELb1ELb1ELb0ELb1ELb0ELb1EEEEEEEEEvNT_6ParamsE,"",@"SHT_CUDA_INFO"
	.sectionflags	@""
	.align	4


	//----- nvinfo : EIATTR_CUDA_API_VERSION
	.align		4
        /*0000*/ 	.byte	0x04, 0x37
        /*0002*/ 	.short	(.L_288 - .L_287)
.L_287:
        /*0004*/ 	.word	0x00000082


	//----- nvinfo : EIATTR_KPARAM_INFO
	.align		4
.L_288:
        /*0008*/ 	.byte	0x04, 0x17
        /*000a*/ 	.short	(.L_290 - .L_289)
.L_289:
        /*000c*/ 	.word	0x00000000
        /*0010*/ 	.short	0x0000
        /*0012*/ 	.short	0x0000
        /*0014*/ 	.byte	0x00, 0xf0, 0xe1, 0x10


	//----- nvinfo : EIATTR_SPARSE_MMA_MASK
	.align		4
.L_290:
        /*0018*/ 	.byte	0x03, 0x50
        /*001a*/ 	.short	0x0000


	//----- nvinfo : EIATTR_MAXREG_COUNT
	.align		4
        /*001c*/ 	.byte	0x03, 0x1b
        /*001e*/ 	.short	0x00ff


	//----- nvinfo : EIATTR_MERCURY_ISA_VERSION
	.align		4
        /*0020*/ 	.byte	0x03, 0x5f
        /*0022*/ 	.short	0x0101


	//----- nvinfo : EIATTR_EXIT_INSTR_OFFSETS
	.align		4
        /*0024*/ 	.byte	0x04, 0x1c
        /*0026*/ 	.short	(.L_292 - .L_291)


	//   ....[0]....
.L_291:
        /*0028*/ 	.word	0x00000010


	//----- nvinfo : EIATTR_MAX_THREADS
	.align		4
.L_292:
        /*002c*/ 	.byte	0x04, 0x05
        /*002e*/ 	.short	(.L_294 - .L_293)
.L_293:
        /*0030*/ 	.word	0x00000100
        /*0034*/ 	.word	0x00000001
        /*0038*/ 	.word	0x00000001


	//----- nvinfo : EIATTR_CBANK_PARAM_SIZE
	.align		4
.L_294:
        /*003c*/ 	.byte	0x03, 0x19
        /*003e*/ 	.short	0x0438


	//----- nvinfo : EIATTR_PARAM_CBANK
	.align		4
        /*0040*/ 	.byte	0x04, 0x0a
        /*0042*/ 	.short	(.L_296 - .L_295)
	.align		4
.L_295:
        /*0044*/ 	.word	index@(.nv.constant0._ZN7cutlass13device_kernelIN5flash19enable_sm80_to_sm89INS1_16FlashAttnFwdSm80INS1_25CollectiveMainloopFwdSm80ILi8ELi2ELb0EN4cute5tupleIJNS5_1CILi128EEENS7_ILi64EEENS7_ILi192EEEEEELi192ENS_10bfloat16_tEfNS_4arch4Sm80ELb0ELb1ELb1ELb1ELb0ELb1ELb1ELb1EEENS1_21CollectiveEpilogueFwdINS6_IJS8_SA_S9_EEENS6_IJNS7_ILi1EEESI_SI_EEESC_SE_Li256ELb1ELb1ELb1ELb0EEENS1_36VarlenDynamicPersistentTileSchedulerILi128ELi64ELi256ELi256ELb1ELb1ELb0ELb1ELb0ELb1EEEEEEEEEvNT_6ParamsE)
        /*0048*/ 	.short	0x0210
        /*004a*/ 	.short	0x0438


	//----- nvinfo : EIATTR_SW_WAR
	.align		4
.L_296:
        /*004c*/ 	.byte	0x04, 0x36
        /*004e*/ 	.short	(.L_298 - .L_297)
.L_297:
        /*0050*/ 	.word	0x00000008
.L_298:


//--------------------- .nv.info._ZN7cutlass13device_kernelIN5flash19enable_sm80_to_sm89INS1_16FlashAttnFwdSm80INS1_25CollectiveMainloopFwdSm80ILi8ELi2ELb1EN4cute5tupleIJNS5_1CILi128EEENS7_ILi96EEENS7_ILi192EEEEEELi192ENS_10bfloat16_tEfNS_4arch4Sm80ELb1ELb0ELb1ELb0ELb0ELb0ELb1ELb1EEENS1_21CollectiveEpilogueFwdINS6_IJS8_SA_S9_EEENS6_IJNS7_ILi1EEESI_SI_EEESC_SE_Li256ELb0ELb1ELb1ELb0EEENS1_30DynamicPersistentTileSchedulerILi256ELi256ELb1ELb1ELb0EEEEEEEEEvNT_6ParamsE --------------------------
	.section	.nv.info._ZN7cutlass13device_kernelIN5flash19enable_sm80_to_sm89INS1_16FlashAttnFwdSm80INS1_25CollectiveMainloopFwdSm80ILi8ELi2ELb1EN4cute5tupleIJNS5_1CILi128EEENS7_ILi96EEENS7_ILi192EEEEEELi192ENS_10bfloat16_tEfNS_4arch4Sm80ELb1ELb0ELb1ELb0ELb0ELb0ELb1ELb1EEENS1_21CollectiveEpilogueFwdINS6_IJS8_SA_S9_EEENS6_IJNS7_ILi1EEESI_SI_EEESC_SE_Li256ELb0ELb1ELb1ELb0EEENS1_30DynamicPersistentTileSchedulerILi256ELi256ELb1ELb1ELb0EEEEEEEEEvNT_6ParamsE,"",@"SHT_CUDA_INFO"
	.sectionflags	@""
	.align	4


	//----- nvinfo : EIATTR_CUDA_API_VERSION
	.align		4
        /*0000*/ 	.byte	0x04, 0x37
        /*0002*/ 	.short	(.L_300 - .L_299)
.L_299:
        /*0004*/ 	.word	0x00000082


	//----- nvinfo : EIATTR_KPARAM_INFO
	.align		4
.L_300:
        /*0008*/ 	.byte	0x04, 0x17
        /*000a*/ 	.short	(.L_302 - .L_301)
.L_301:
        /*000c*/ 	.word	0x00000000
        /*0010*/ 	.short	0x0000
        /*0012*/ 	.short	0x0000
        /*0014*/ 	.byte	0x00, 0xf0, 0xa1, 0x10


	//----- nvinfo : EIATTR_SPARSE_MMA_MASK
	.align		4
.L_302:
        /*0018*/ 	.byte	0x03, 0x50
        /*001a*/ 	.short	0x0000


	//----- nvinfo : EIATTR_MAXREG_COUNT
	.align		4
        /*001c*/ 	.byte	0x03, 0x1b
        /*001e*/ 	.short	0x00ff


	//----- nvinfo : EIATTR_MERCURY_ISA_VERSION
	.align		4
        /*0020*/ 	.byte	0x03, 0x5f
        /*0022*/ 	.short	0x0101


	//----- nvinfo : EIATTR_EXIT_INSTR_OFFSETS
	.align		4
        /*0024*/ 	.byte	0x04, 0x1c
        /*0026*/ 	.short	(.L_304 - .L_303)


	//   ....[0]....
.L_303:
        /*0028*/ 	.word	0x00000010


	//----- nvinfo : EIATTR_MAX_THREADS
	.align		4
.L_304:
        /*002c*/ 	.byte	0x04, 0x05
        /*002e*/ 	.short	(.L_306 - .L_305)
.L_305:
        /*0030*/ 	.word	0x00000100
        /*0034*/ 	.word	0x00000001
        /*0038*/ 	.word	0x00000001


	//----- nvinfo : EIATTR_CBANK_PARAM_SIZE
	.align		4
.L_306:
        /*003c*/ 	.byte	0x03, 0x19
        /*003e*/ 	.short	0x0428


	//----- nvinfo : EIATTR_PARAM_CBANK
	.align		4
        /*0040*/ 	.byte	0x04, 0x0a
        /*0042*/ 	.short	(.L_308 - .L_307)
	.align		4
.L_307:
        /*0044*/ 	.word	index@(.nv.constant0._ZN7cutlass13device_kernelIN5flash19enable_sm80_to_sm89INS1_16FlashAttnFwdSm80INS1_25CollectiveMainloopFwdSm80ILi8ELi2ELb1EN4cute5tupleIJNS5_1CILi128EEENS7_ILi96EEENS7_ILi192EEEEEELi192ENS_10bfloat16_tEfNS_4arch4Sm80ELb1ELb0ELb1ELb0ELb0ELb0ELb1ELb1EEENS1_21CollectiveEpilogueFwdINS6_IJS8_SA_S9_EEENS6_IJNS7_ILi1EEESI_SI_EEESC_SE_Li256ELb0ELb1ELb1ELb0EEENS1_30DynamicPersistentTileSchedulerILi256ELi256ELb1ELb1ELb0EEEEEEEEEvNT_6ParamsE)
        /*0048*/ 	.short	0x0210
        /*004a*/ 	.short	0x0428


	//----- nvinfo : EIATTR_SW_WAR
	.align		4
.L_308:
        /*004c*/ 	.byte	0x04, 0x36
        /*004e*/ 	.short	(.L_310 - .L_309)
.L_309:
        /*0050*/ 	.word	0x00000008
.L_310:


//--------------------- .nv.info._ZN7cutlass13device_kernelIN5flash19enable_sm80_to_sm89INS1_16FlashAttnFwdSm80INS1_25CollectiveMainloopFwdSm80ILi8ELi2ELb0EN4cute5tupleIJNS5_1CILi128EEENS7_ILi64EEENS7_ILi192EEEEEELi192ENS_10bfloat16_tEfNS_4arch4Sm80ELb1ELb0ELb1ELb1ELb0ELb0ELb1ELb1EEENS1_21CollectiveEpilogueFwdINS6_IJS8_SA_S9_EEENS6_IJNS7_ILi1EEESI_SI_EEESC_SE_Li256ELb1ELb1ELb1ELb0EEENS1_36VarlenDynamicPersistentTileSchedulerILi128ELi64ELi256ELi256ELb1ELb1ELb0ELb1ELb1ELb1EEEEEEEEEvNT_6ParamsE --------------------------
	.section	.nv.info._ZN7cutlass13device_kernelIN5flash19enable_sm80_to_sm89INS1_16FlashAttnFwdSm80INS1_25CollectiveMainloopFwdSm80ILi8ELi2ELb0EN4cute5tupleIJNS5_1CILi128EEENS7_ILi64EEENS7_ILi192EEEEEELi192ENS_10bfloat16_tEfNS_4arch4Sm80ELb1ELb0ELb1ELb1ELb0ELb0ELb1ELb1EEENS1_21CollectiveEpilogueFwdINS6_IJS8_SA_S9_EEENS6_IJNS7_ILi1EEESI_SI_EEESC_SE_Li256ELb1ELb1ELb1ELb0EEENS1_36VarlenDynamicPersistentTileSchedulerILi128ELi64ELi256ELi256ELb1ELb1ELb0ELb1ELb1ELb1EEEEEEEEEvNT_6ParamsE,"",@"SHT_CUDA_INFO"
	.sectionflags	@""
	.align	4


	//----- nvinfo : EIATTR_CUDA_API_VERSION
	.align		4
        /*0000*/ 	.byte	0x04, 0x37
        /*0002*/ 	.short	(.L_312 - .L_311)
.L_311:
        /*0004*/ 	.word	0x00000082


	//----- nvinfo : EIATTR_KPARAM_INFO
	.align		4
.L_312:
        /*0008*/ 	.byte	0x04, 0x17
        /*000a*/ 	.short	(.L_314 - .L_313)
.L_313:
        /*000c*/ 	.word	0x00000000
        /*0010*/ 	.short	0x0000
        /*0012*/ 	.short	0x0000
        /*0014*/ 	.byte	0x00, 0xf0, 0xe1, 0x10


	//----- nvinfo : EIATTR_SPARSE_MMA_MASK
	.align		4
.L_314:
        /*0018*/ 	.byte	0x03, 0x50
        /*001a*/ 	.short	0x0000


	//----- nvinfo : EIATTR_MAXREG_COUNT
	.align		4
        /*001c*/ 	.byte	0x03, 0x1b
        /*001e*/ 	.short	0x00ff


	//----- nvinfo : EIATTR_MERCURY_ISA_VERSION
	.align		4
        /*0020*/ 	.byte	0x03, 0x5f
        /*0022*/ 	.short	0x0101


	//----- nvinfo : EIATTR_EXIT_INSTR_OFFSETS
	.align		4
        /*0024*/ 	.byte	0x04, 0x1c
        /*0026*/ 	.short	(.L_316 - .L_315)


	//   ....[0]....
.L_315:
        /*0028*/ 	.word	0x00000010


	//----- nvinfo : EIATTR_MAX_THREADS
	.align		4
.L_316:
        /*002c*/ 	.byte	0x04, 0x05
        /*002e*/ 	.short	(.L_318 - .L_317)
.L_317:
        /*0030*/ 	.word	0x00000100
        /*0034*/ 	.word	0x00000001
        /*0038*/ 	.word	0x00000001


	//----- nvinfo : EIATTR_CBANK_PARAM_SIZE
	.align		4
.L_318:
        /*003c*/ 	.byte	0x03, 0x19
        /*003e*/ 	.short	0x0438


	//----- nvinfo : EIATTR_PARAM_CBANK
	.align		4
        /*0040*/ 	.byte	0x04, 0x0a
        /*0042*/ 	.short	(.L_320 - .L_319)
	.align		4
.L_319:
        /*0044*/ 	.word	index@(.nv.constant0._ZN7cutlass13device_kernelIN5flash19enable_sm80_to_sm89INS1_16FlashAttnFwdSm80INS1_25CollectiveMainloopFwdSm80ILi8ELi2ELb0EN4cute5tupleIJNS5_1CILi128EEENS7_ILi64EEENS7_ILi192EEEEEELi192ENS_10bfloat16_tEfNS_4arch4Sm80ELb1ELb0ELb1ELb1ELb0ELb0ELb1ELb1EEENS1_21CollectiveEpilogueFwdINS6_IJS8_SA_S9_EEENS6_IJNS7_ILi1EEESI_SI_EEESC_SE_Li256ELb1ELb1ELb1ELb0EEENS1_36VarlenDynamicPersistentTileSchedulerILi128ELi64ELi256ELi256ELb1ELb1ELb0ELb1ELb1ELb1EEEEEEEEEvNT_6ParamsE)
        /*0048*/ 	.short	0x0210
        /*004a*/ 	.short	0x0438


	//----- nvinfo : EIATTR_SW_WAR
	.align		4
.L_320:
        /*004c*/ 	.byte	0x04, 0x36
        /*004e*/ 	.short	(.L_322 - .L_321)
.L_321:
        /*0050*/ 	.word	0x00000008
.L_322:


//--------------------- .nv.info._ZN7cutlass13device_kernelIN5flash19enable_sm80_to_sm89INS1_16FlashAttnFwdSm80INS1_25CollectiveMainloopFwdSm80ILi8ELi2ELb0EN4cute5tupleIJNS5_1CILi128EEENS7_ILi64EEENS7_ILi192EEEEEELi192ENS_10bfloat16_tEfNS_4arch4Sm80ELb1ELb0ELb1ELb1ELb0ELb1ELb1ELb1EEENS1_21CollectiveEpilogueFwdINS6_IJS8_SA_S9_EEENS6_IJNS7_ILi1EEESI_SI_EEESC_SE_Li256ELb1ELb1ELb1ELb0EEENS1_36VarlenDynamicPersistentTileSchedulerILi128ELi64ELi256ELi256ELb1ELb1ELb0ELb1ELb1ELb1EEEEEEEEEvNT_6ParamsE --------------------------
	.section	.nv.info._ZN7cutlass13device_kernelIN5flash19enable_sm80_to_sm89INS1_16FlashAttnFwdSm80INS1_25CollectiveMainloopFwdSm80ILi8ELi2ELb0EN4cute5tupleIJNS5_1CILi128EEENS7_ILi64EEENS7_ILi192EEEEEELi192ENS_10bfloat16_tEfNS_4arch4Sm80ELb1ELb0ELb1ELb1ELb0ELb1ELb1ELb1EEENS1_21CollectiveEpilogueFwdINS6_IJS8_SA_S9_EEENS6_IJNS7_ILi1EEESI_SI_EEESC_SE_Li256ELb1ELb1ELb1ELb0EEENS1_36VarlenDynamicPersistentTileSchedulerILi128ELi64ELi256ELi256ELb1ELb1ELb0ELb1ELb1ELb1EEEEEEEEEvNT_6ParamsE,"",@"SHT_CUDA_INFO"
	.sectionflags	@""
	.align	4


	//----- nvinfo : EIATTR_CUDA_API_VERSION
	.align		4
        /*0000*/ 	.byte	0x04, 0x37
        /*0002*/ 	.short	(.L_324 - .L_323)
.L_323:
        /*0004*/ 	.word	0x00000082


	//----- nvinfo : EIATTR_KPARAM_INFO
	.align		4
.L_324:
        /*0008*/ 	.byte	0x04, 0x17
        /*000a*/ 	.short	(.L_326 - .L_325)
.L_325:
        /*000c*/ 	.word	0x00000000
        /*0010*/ 	.short	0x0000
        /*0012*/ 	.short	0x0000
        /*0014*/ 	.byte	0x00, 0xf0, 0xe1, 0x10


	//----- nvinfo : EIATTR_SPARSE_MMA_MASK
	.align		4
.L_326:
        /*0018*/ 	.byte	0x03, 0x50
        /*001a*/ 	.short	0x0000


	//----- nvinfo : EIATTR_MAXREG_COUNT
	.align		4
        /*001c*/ 	.byte	0x03, 0x1b
        /*001e*/ 	.short	0x00ff


	//----- nvinfo : EIATTR_MERCURY_ISA_VERSION
	.align		4
        /*0020*/ 	.byte	0x03, 0x5f
        /*0022*/ 	.short	0x0101


	//----- nvinfo : EIATTR_EXIT_INSTR_OFFSETS
	.align		4
        /*0024*/ 	.byte	0x04, 0x1c
        /*0026*/ 	.short	(.L_328 - .L_327)


	//   ....[0]....
.L_327:
        /*0028*/ 	.word	0x00000010


	//----- nvinfo : EIATTR_MAX_THREADS
	.align		4
.L_328:
        /*002c*/ 	.byte	0x04, 0x05
        /*002e*/ 	.short	(.L_330 - .L_329)
.L_329:
        /*0030*/ 	.word	0x00000100
        /*0034*/ 	.word	0x00000001
        /*0038*/ 	.word	0x00000001


	//----- nvinfo : EIATTR_CBANK_PARAM_SIZE
	.align		4
.L_330:
        /*003c*/ 	.byte	0x03, 0x19
        /*003e*/ 	.short	0x0438


	//----- nvinfo : EIATTR_PARAM_CBANK
	.align		4
        /*0040*/ 	.byte	0x04, 0x0a
        /*0042*/ 	.short	(.L_332 - .L_331)
	.align		4
.L_331:
        /*0044*/ 	.word	index@(.nv.constant0._ZN7cutlass13device_kernelIN5flash19enable_sm80_to_sm89INS1_16FlashAttnFwdSm80INS1_25CollectiveMainloopFwdSm80ILi8ELi2ELb0EN4cute5tupleIJNS5_1CILi128EEENS7_ILi64EEENS7_ILi192EEEEEELi192ENS_10bfloat16_tEfNS_4arch4Sm80ELb1ELb0ELb1ELb1ELb0ELb1ELb1ELb1EEENS1_21CollectiveEpilogueFwdINS6_IJS8_SA_S9_EEENS6_IJNS7_ILi1EEESI_SI_EEESC_SE_Li256ELb1ELb1ELb1ELb0EEENS1_36VarlenDynamicPersistentTileSchedulerILi128ELi64ELi256ELi256ELb1ELb1ELb0ELb1ELb1ELb1EEEEEEEEEvNT_6ParamsE)
        /*0048*/ 	.short	0x0210
        /*004a*/ 	.short	0x0438


	//----- nvinfo : EIATTR_SW_WAR
	.align		4
.L_332:
        /*004c*/ 	.byte	0x04, 0x36
        /*004e*/ 	.short	(.L_334 - .L_333)
.L_333:
        /*0050*/ 	.word	0x00000008
.L_334:


//--------------------- .nv.callgraph             --------------------------
	.section	.nv.callgraph,"",@"SHT_CUDA_CALLGRAPH"
	.align	4
	.sectionentsize	8
	.align		4
        /*0000*/ 	.word	0x00000000
	.align		4
        /*0004*/ 	.word	0xffffffff
	.align		4
        /*0008*/ 	.word	0x00000000
	.align		4
        /*000c*/ 	.word	0xfffffffe
	.align		4
        /*0010*/ 	.word	0x00000000
	.align		4
        /*0014*/ 	.word	0xfffffffd
	.align		4
        /*0018*/ 	.word	0x00000000
	.align		4
        /*001c*/ 	.word	0xfffffffc


//--------------------- .nv.constant4             --------------------------
	.section	.nv.constant4,"a",@progbits
	.align	8
	.align		8
.nv.constant4:
        /*0000*/ 	.dword	_ZN80_INTERNAL_34422cea_44_flash_fwd_hdim192_bf16_split_softcap_sm80_cu_4cb42ef5_31764cuda3std3__45__cpo5beginE
	.align		8
        /*0008*/ 	.dword	_ZN80_INTERNAL_34422cea_44_flash_fwd_hdim192_bf16_split_softcap_sm80_cu_4cb42ef5_31764cuda3std3__45__cpo3endE
	.align		8
        /*0010*/ 	.dword	_ZN80_INTERNAL_34422cea_44_flash_fwd_hdim192_bf16_split_softcap_sm80_cu_4cb42ef5_31764cuda3std3__45__cpo6cbeginE
	.align		8
        /*0018*/ 	.dword	_ZN80_INTERNAL_34422cea_44_flash_fwd_hdim192_bf16_split_softcap_sm80_cu_4cb42ef5_31764cuda3std3__45__cpo4cendE
	.align		8
        /*0020*/ 	.dword	_ZN80_INTERNAL_34422cea_44_flash_fwd_hdim192_bf16_split_softcap_sm80_cu_4cb42ef5_31764cuda3std3__482_GLOBAL__N__34422cea_44_flash_fwd_hdim192_bf16_split_softcap_sm80_cu_4cb42ef5_31766ignoreE
	.align		8
        /*0028*/ 	.dword	_ZN80_INTERNAL_34422cea_44_flash_fwd_hdim192_bf16_split_softcap_sm80_cu_4cb42ef5_31764cuda3std3__419piecewise_constructE
	.align		8
        /*0030*/ 	.dword	_ZN80_INTERNAL_34422cea_44_flash_fwd_hdim192_bf16_split_softcap_sm80_cu_4cb42ef5_31764cuda3std3__48in_placeE
	.align		8
        /*0038*/ 	.dword	_ZN80_INTERNAL_34422cea_44_flash_fwd_hdim192_bf16_split_softcap_sm80_cu_4cb42ef5_31764cuda3std6ranges3__45__cpo4swapE
	.align		8
        /*0040*/ 	.dword	_ZN80_INTERNAL_34422cea_44_flash_fwd_hdim192_bf16_split_softcap_sm80_cu_4cb42ef5_31764cuda3std6ranges3__45__cpo9iter_moveE
	.align		8
        /*0048*/ 	.dword	_ZN80_INTERNAL_34422cea_44_flash_fwd_hdim192_bf16_split_softcap_sm80_cu_4cb42ef5_31764cute7productE
	.align		8
        /*0050*/ 	.dword	_ZN80_INTERNAL_34422cea_44_flash_fwd_hdim192_bf16_split_softcap_sm80_cu_4cb42ef5_31764cute1_E


//--------------------- .text._ZN7cutlass13device_kernelIN5flash19enable_sm80_to_sm89INS1_16FlashAttnFwdSm80INS1_25CollectiveMainloopFwdSm80ILi8ELi1ELb1EN4cute5tupleIJNS5_1CILi128EEENS7_ILi96EEENS7_ILi192EEEEEELi192ENS_10bfloat16_tEfNS_4arch4Sm80ELb0ELb0ELb1ELb0ELb0ELb0ELb1ELb1EEENS1_21CollectiveEpilogueFwdINS6_IJS8_SA_S9_EEENS6_IJNS7_ILi1EEESI_SI_EEESC_SE_Li256ELb0ELb1ELb1ELb0EEENS1_19SingleTileSchedulerILb0ELb1ELb1ELi128EEEEEEEEEvNT_6ParamsE --------------------------
	.section	.text._ZN7cutlass13device_kernelIN5flash19enable_sm80_to_sm89INS1_16FlashAttnFwdSm80INS1_25CollectiveMainloopFwdSm80ILi8ELi1ELb1EN4cute5tupleIJNS5_1CILi128EEENS7_ILi96EEENS7_ILi192EEEEEELi192ENS_10bfloat16_tEfNS_4arch4Sm80ELb0ELb0ELb1ELb0ELb0ELb0ELb1ELb1EEENS1_21CollectiveEpilogueFwdINS6_IJS8_SA_S9_EEENS6_IJNS7_ILi1EEESI_SI_EEESC_SE_Li256ELb0ELb1ELb1ELb0EEENS1_19SingleTileSchedulerILb0ELb1ELb1ELi128EEEEEEEEEvNT_6ParamsE,"ax",@progbits
	.align	128
.text._ZN7cutlass13device_kernelIN5flash19enable_sm80_to_sm89INS1_16FlashAttnFwdSm80INS1_25CollectiveMainloopFwdSm80ILi8ELi1ELb1EN4cute5tupleIJNS5_1CILi128EEENS7_ILi96EEENS7_ILi192EEEEEELi192ENS_10bfloat16_tEfNS_4arch4Sm80ELb0ELb0ELb1ELb0ELb0ELb0ELb1ELb1EEENS1_21CollectiveEpilogueFwdINS6_IJS8_SA_S9_EEENS6_IJNS7_ILi1EEESI_SI_EEESC_SE_Li256ELb0ELb1ELb1ELb0EEENS1_19SingleTileSchedulerILb0ELb1ELb1ELi128EEEEEEEEEvNT_6ParamsE:
        .type           _ZN7cutlass13device_kernelIN5flash19enable_sm80_to_sm89INS1_16FlashAttnFwdSm80INS1_25CollectiveMainloopFwdSm80ILi8ELi1ELb1EN4cute5tupleIJNS5_1CILi128EEENS7_ILi96EEENS7_ILi192EEEEEELi192ENS_10bfloat16_tEfNS_4arch4Sm80ELb0ELb0ELb1ELb0ELb0ELb0ELb1ELb1EEENS1_21CollectiveEpilogueFwdINS6_IJS8_SA_S9_EEENS6_IJNS7_ILi1EEESI_SI_EEESC_SE_Li256ELb0ELb1ELb1ELb0EEENS1_19SingleTileSchedulerILb0ELb1ELb1ELi128EEEEEEEEEvNT_6ParamsE,@function
        .size           _ZN7cutlass13device_kernelIN5flash19enable_sm80_to_sm89INS1_16FlashAttnFwdSm80INS1_25CollectiveMainloopFwdSm80ILi8ELi1ELb1EN4cute5tupleIJNS5_1CILi128EEENS7_ILi96EEENS7_ILi192EEEEEELi192ENS_10bfloat16_tEfNS_4arch4Sm80ELb0ELb0ELb1ELb0ELb0ELb0ELb1ELb1EEENS1_21CollectiveEpilogueFwdINS6_IJS8_SA_S9_EEENS6_IJNS7_ILi1EEESI_SI_EEESC_SE_Li256ELb0ELb1ELb1ELb0EEENS1_19SingleTileSchedulerILb0ELb1ELb1ELi128EEEEEEEEEvNT_6ParamsE,(.L_x_18 - _ZN7cutlass13device_kernelIN5flash19enable_sm80_to_sm89INS1_16FlashAttnFwdSm80INS1_25CollectiveMainloopFwdSm80ILi8ELi1ELb1EN4cute5tupleIJNS5_1CILi128EEENS7_ILi96EEENS7_ILi192EEEEEELi192ENS_10bfloat16_tEfNS_4arch4Sm80ELb0ELb0ELb1ELb0ELb0ELb0ELb1ELb1EEENS1_21CollectiveEpilogueFwdINS6_IJS8_SA_S9_EEENS6_IJNS7_ILi1EEESI_SI_EEESC_SE_Li256ELb0ELb1ELb1ELb0EEENS1_19SingleTileSchedulerILb0ELb1ELb1ELi128EEEEEEEEEvNT_6ParamsE)
        .other          _ZN7cutlass13device_kernelIN5flash19enable_sm80_to_sm89INS1_16FlashAttnFwdSm80INS1_25CollectiveMainloopFwdSm80ILi8ELi1ELb1EN4cute5tupleIJNS5_1CILi128EEENS7_ILi96EEENS7_ILi192EEEEEELi192ENS_10bfloat16_tEfNS_4arch4Sm80ELb0ELb0ELb1ELb0ELb0ELb0ELb1ELb1EEENS1_21CollectiveEpilogueFwdINS6_IJS8_SA_S9_EEENS6_IJNS7_ILi1EEESI_SI_EEESC_SE_Li256ELb0ELb1ELb1ELb0EEENS1_19SingleTileSchedulerILb0ELb1ELb1ELi128EEEEEEEEEvNT_6ParamsE,@"STO_CUDA_ENTRY STV_DEFAULT"
_ZN7cutlass13device_kernelIN5flash19enable_sm80_to_sm89INS1_16FlashAttnFwdSm80INS1_25CollectiveMainloopFwdSm80ILi8ELi1ELb1EN4cute5tupleIJNS5_1CILi128EEENS7_ILi96EEENS7_ILi192EEEEEELi192ENS_10bfloat16_tEfNS_4arch4Sm80ELb0ELb0ELb1ELb0ELb0ELb0ELb1ELb1EEENS1_21CollectiveEpilogueFwdINS6_IJS8_SA_S9_EEENS6_IJNS7_ILi1EEESI_SI_EEESC_SE_Li256ELb0ELb1ELb1ELb0EEENS1_19SingleTileSchedulerILb0ELb1ELb1ELi128EEEEEEEEEvNT_6ParamsE:
[----:B------:R-:W-:Y:S01]  /*0000*/  LDC R1, c[0x0][0x28] ;  /* 0x00000a00ff017b82 */ /* 0x000fe20000000800 */
[----:B------:R-:W-:Y:S05]  /*0010*/  EXIT ;  /* 0x000000000000794d */ /* 0x000fea0003800000 */
.L_x_0:
[----:B------:R-:W-:-:S00]  /*0020*/  BRA `(.L_x_0) ;  /* 0xfffffffc00fc7947 */ /* 0x000fc0000383ffff */
[----:B------:R-:W-:-:S00]  /*0030*/  NOP ;  /* 0x0000000000007918 */ /* 0x000fc00000000000 */
        /* <DEDUP_REMOVED lines=12> */
.L_x_18:


//--------------------- .text._ZN7cutlass13device_kernelIN5flash19enable_sm80_to_sm89INS1_16FlashAttnFwdSm80INS1_25CollectiveMainloopFwdSm80ILi8ELi1ELb0EN4cute5tupleIJNS5_1CILi128EEENS7_ILi64EEENS7_ILi192EEEEEELi192ENS_10bfloat16_tEfNS_4arch4Sm80ELb0ELb0ELb1ELb1ELb0ELb0ELb1ELb1EEENS1_21CollectiveEpilogueFwdINS6_IJS8_SA_S9_EEENS6_IJNS7_ILi1EEESI_SI_EEESC_SE_Li256ELb1ELb1ELb1ELb0EEENS1_36VarlenDynamicPersistentTileSchedulerILi128ELi64ELi256ELi256ELb1ELb1ELb0ELb0ELb1ELb1EEEEEEEEEvNT_6ParamsE --------------------------
	.section	.text._ZN7cutlass13device_kernelIN5flash19enable_sm80_to_sm89INS1_16FlashAttnFwdSm80INS1_25CollectiveMainloopFwdSm80ILi8ELi1ELb0EN4cute5tupleIJNS5_1CILi128EEENS7_ILi64EEENS7_ILi192EEEEEELi192ENS_10bfloat16_tEfNS_4arch4Sm80ELb0ELb0ELb1ELb1ELb0ELb0ELb1ELb1EEENS1_21CollectiveEpilogueFwdINS6_IJS8_SA_S9_EEENS6_IJNS7_ILi1EEESI_SI_EEESC_SE_Li256ELb1ELb1ELb1ELb0EEENS1_36VarlenDynamicPersistentTileSchedulerILi128ELi64ELi256ELi256ELb1ELb1ELb0ELb0ELb1ELb1EEEEEEEEEvNT_6ParamsE,"ax",@progbits
	.align	128
.text._ZN7cutlass13device_kernelIN5flash19enable_sm80_to_sm89INS1_16FlashAttnFwdSm80INS1_25CollectiveMainloopFwdSm80ILi8ELi1ELb0EN4cute5tupleIJNS5_1CILi128EEENS7_ILi64EEENS7_ILi192EEEEEELi192ENS_10bfloat16_tEfNS_4arch4Sm80ELb0ELb0ELb1ELb1ELb0ELb0ELb1ELb1EEENS1_21CollectiveEpilogueFwdINS6_IJS8_SA_S9_EEENS6_IJNS7_ILi1EEESI_SI_EEESC_SE_Li256ELb1ELb1ELb1ELb0EEENS1_36VarlenDynamicPersistentTileSchedulerILi128ELi64ELi256ELi256ELb1ELb1ELb0ELb0ELb1ELb1EEEEEEEEEvNT_6ParamsE:
        .type           _ZN7cutlass13device_kernelIN5flash19enable_sm80_to_sm89INS1_16FlashAttnFwdSm80INS1_25CollectiveMainloopFwdSm80ILi8ELi1ELb0EN4cute5tupleIJNS5_1CILi128EEENS7_ILi64EEENS7_ILi192EEEEEELi192ENS_10bfloat16_tEfNS_4arch4Sm80ELb0ELb0ELb1ELb1ELb0ELb0ELb1ELb1EEENS1_21CollectiveEpilogueFwdINS6_IJS8_SA_S9_EEENS6_IJNS7_ILi1EEESI_SI_EEESC_SE_Li256ELb1ELb1ELb1ELb0EEENS1_36VarlenDynamicPersistentTileSchedulerILi128ELi64ELi256ELi256ELb1ELb1ELb0ELb0ELb1ELb1EEEEEEEEEvNT_6ParamsE,@function
        .size           _ZN7cutlass13device_kernelIN5flash19enable_sm80_to_sm89INS1_16FlashAttnFwdSm80INS1_25CollectiveMainloopFwdSm80ILi8ELi1ELb0EN4cute5tupleIJNS5_1CILi128EEENS7_ILi64EEENS7_ILi192EEEEEELi192ENS_10bfloat16_tEfNS_4arch4Sm80ELb0ELb0ELb1ELb1ELb0ELb0ELb1ELb1EEENS1_21CollectiveEpilogueFwdINS6_IJS8_SA_S9_EEENS6_IJNS7_ILi1EEESI_SI_EEESC_SE_Li256ELb1ELb1ELb1ELb0EEENS1_36VarlenDynamicPersistentTileSchedulerILi128ELi64ELi256ELi256ELb1ELb1ELb0ELb0ELb1ELb1EEEEEEEEEvNT_6ParamsE,(.L_x_19 - _ZN7cutlass13device_kernelIN5flash19enable_sm80_to_sm89INS1_16FlashAttnFwdSm80INS1_25CollectiveMainloopFwdSm80ILi8ELi1ELb0EN4cute5tupleIJNS5_1CILi128EEENS7_ILi64EEENS7_ILi192EEEEEELi192ENS_10bfloat16_tEfNS_4arch4Sm80ELb0ELb0ELb1ELb1ELb0ELb0ELb1ELb1EEENS1_21CollectiveEpilogueFwdINS6_IJS8_SA_S9_EEENS6_IJNS7_ILi1EEESI_SI_EEESC_SE_Li256ELb1ELb1ELb1ELb0EEENS1_36VarlenDynamicPersistentTileSchedulerILi128ELi64ELi256ELi256ELb1ELb1ELb0ELb0ELb1ELb1EEEEEEEEEvNT_6ParamsE)
        .other          _ZN7cutlass13device_kernelIN5flash19enable_sm80_to_sm89INS1_16FlashAttnFwdSm80INS1_25CollectiveMainloopFwdSm80ILi8ELi1ELb0EN4cute5tupleIJNS5_1CILi128EEENS7_ILi64EEENS7_ILi192EEEEEELi192ENS_10bfloat16_tEfNS_4arch4Sm80ELb0ELb0ELb1ELb1ELb0ELb0ELb1ELb1EEENS1_21CollectiveEpilogueFwdINS6_IJS8_SA_S9_EEENS6_IJNS7_ILi1EEESI_SI_EEESC_SE_Li256ELb1ELb1ELb1ELb0EEENS1_36VarlenDynamicPersistentTileSchedulerILi128ELi64ELi256ELi256ELb1ELb1ELb0ELb0ELb1ELb1EEEEEEEEEvNT_6ParamsE,@"STO_CUDA_ENTRY STV_DEFAULT"
_ZN7cutlass13device_kernelIN5flash19enable_sm80_to_sm89INS1_16FlashAttnFwdSm80INS1_25CollectiveMainloopFwdSm80ILi8ELi1ELb0EN4cute5tupleIJNS5_1CILi128EEENS7_ILi64EEENS7_ILi192EEEEEELi192ENS_10bfloat16_tEfNS_4arch4Sm80ELb0ELb0ELb1ELb1ELb0ELb0ELb1ELb1EEENS1_21CollectiveEpilogueFwdINS6_IJS8_SA_S9_EEENS6_IJNS7_ILi1EEESI_SI_EEESC_SE_Li256ELb1ELb1ELb1ELb0EEENS1_36VarlenDynamicPersistentTileSchedulerILi128ELi64ELi256ELi256ELb1ELb1ELb0ELb0ELb1ELb1EEEEEEEEEvNT_6ParamsE:
[----:B------:R-:W-:Y:S01]  /*0000*/  LDC R1, c[0x0][0x28] ;  /* 0x00000a00ff017b82 */ /* 0x000fe20000000800 */
[----:B------:R-:W-:Y:S05]  /*0010*/  EXIT ;  /* 0x000000000000794d */ /* 0x000fea0003800000 */
.L_x_1:
        /* <DEDUP_REMOVED lines=14> */
.L_x_19:


//--------------------- .text._ZN7cutlass13device_kernelIN5flash19enable_sm80_to_sm89INS1_16FlashAttnFwdSm80INS1_25CollectiveMainloopFwdSm80ILi8ELi1ELb0EN4cute5tupleIJNS5_1CILi128EEENS7_ILi64EEENS7_ILi192EEEEEELi192ENS_10bfloat16_tEfNS_4arch4Sm80ELb0ELb0ELb1ELb1ELb0ELb1ELb1ELb1EEENS1_21CollectiveEpilogueFwdINS6_IJS8_SA_S9_EEENS6_IJNS7_ILi1EEESI_SI_EEESC_SE_Li256ELb1ELb1ELb1ELb0EEENS1_36VarlenDynamicPersistentTileSchedulerILi128ELi64ELi256ELi256ELb1ELb1ELb0ELb0ELb1ELb1EEEEEEEEEvNT_6ParamsE --------------------------
	.section	.text._ZN7cutlass13device_kernelIN5flash19enable_sm80_to_sm89INS1_16FlashAttnFwdSm80INS1_25CollectiveMainloopFwdSm80ILi8ELi1ELb0EN4cute5tupleIJNS5_1CILi128EEENS7_ILi64EEENS7_ILi192EEEEEELi192ENS_10bfloat16_tEfNS_4arch4Sm80ELb0ELb0ELb1ELb1ELb0ELb1ELb1ELb1EEENS1_21CollectiveEpilogueFwdINS6_IJS8_SA_S9_EEENS6_IJNS7_ILi1EEESI_SI_EEESC_SE_Li256ELb1ELb1ELb1ELb0EEENS1_36VarlenDynamicPersistentTileSchedulerILi128ELi64ELi256ELi256ELb1ELb1ELb0ELb0ELb1ELb1EEEEEEEEEvNT_6ParamsE,"ax",@progbits
	.align	128
.text._ZN7cutlass13device_kernelIN5flash19enable_sm80_to_sm89INS1_16FlashAttnFwdSm80INS1_25CollectiveMainloopFwdSm80ILi8ELi1ELb0EN4cute5tupleIJNS5_1CILi128EEENS7_ILi64EEENS7_ILi192EEEEEELi192ENS_10bfloat16_tEfNS_4arch4Sm80ELb0ELb0ELb1ELb1ELb0ELb1ELb1ELb1EEENS1_21CollectiveEpilogueFwdINS6_IJS8_SA_S9_EEENS6_IJNS7_ILi1EEESI_SI_EEESC_SE_Li256ELb1ELb1ELb1ELb0EEENS1_36VarlenDynamicPersistentTileSchedulerILi128ELi64ELi256ELi256ELb1ELb1ELb0ELb0ELb1ELb1EEEEEEEEEvNT_6ParamsE:
        .type           _ZN7cutlass13device_kernelIN5flash19enable_sm80_to_sm89INS1_16FlashAttnFwdSm80INS1_25CollectiveMainloopFwdSm80ILi8ELi1ELb0EN4cute5tupleIJNS5_1CILi128EEENS7_ILi64EEENS7_ILi192EEEEEELi192ENS_10bfloat16_tEfNS_4arch4Sm80ELb0ELb0ELb1ELb1ELb0ELb1ELb1ELb1EEENS1_21CollectiveEpilogueFwdINS6_IJS8_SA_S9_EEENS6_IJNS7_ILi1EEESI_SI_EEESC_SE_Li256ELb1ELb1ELb1ELb0EEENS1_36VarlenDynamicPersistentTileSchedulerILi128ELi64ELi256ELi256ELb1ELb1ELb0ELb0ELb1ELb1EEEEEEEEEvNT_6ParamsE,@function
        .size           _ZN7cutlass13device_kernelIN5flash19enable_sm80_to_sm89INS1_16FlashAttnFwdSm80INS1_25CollectiveMainloopFwdSm80ILi8ELi1ELb0EN4cute5tupleIJNS5_1CILi128EEENS7_ILi64EEENS7_ILi192EEEEEELi192ENS_10bfloat16_tEfNS_4arch4Sm80ELb0ELb0ELb1ELb1ELb0ELb1ELb1ELb1EEENS1_21CollectiveEpilogueFwdINS6_IJS8_SA_S9_EEENS6_IJNS7_ILi1EEESI_SI_EEESC_SE_Li256ELb1ELb1ELb1ELb0EEENS1_36VarlenDynamicPersistentTileSchedulerILi128ELi64ELi256ELi256ELb1ELb1ELb0ELb0ELb1ELb1EEEEEEEEEvNT_6ParamsE,(.L_x_20 - _ZN7cutlass13device_kernelIN5flash19enable_sm80_to_sm89INS1_16FlashAttnFwdSm80INS1_25CollectiveMainloopFwdSm80ILi8ELi1ELb0EN4cute5tupleIJNS5_1CILi128EEENS7_ILi64EEENS7_ILi192EEEEEELi192ENS_10bfloat16_tEfNS_4arch4Sm80ELb0ELb0ELb1ELb1ELb0ELb1ELb1ELb1EEENS1_21CollectiveEpilogueFwdINS6_IJS8_SA_S9_EEENS6_IJNS7_ILi1EEESI_SI_EEESC_SE_Li256ELb1ELb1ELb1ELb0EEENS1_36VarlenDynamicPersistentTileSchedulerILi128ELi64ELi256ELi256ELb1ELb1ELb0ELb0ELb1ELb1EEEEEEEEEvNT_6ParamsE)
        .other          _ZN7cutlass13device_kernelIN5flash19enable_sm80_to_sm89INS1_16FlashAttnFwdSm80INS1_25CollectiveMainloopFwdSm80ILi8ELi1ELb0EN4cute5tupleIJNS5_1CILi128EEENS7_ILi64EEENS7_ILi192EEEEEELi192ENS_10bfloat16_tEfNS_4arch4Sm80ELb0ELb0ELb1ELb1ELb0ELb1ELb1ELb1EEENS1_21CollectiveEpilogueFwdINS6_IJS8_SA_S9_EEENS6_IJNS7_ILi1EEESI_SI_EEESC_SE_Li256ELb1ELb1ELb1ELb0EEENS1_36VarlenDynamicPersistentTileSchedulerILi128ELi64ELi256ELi256ELb1ELb1ELb0ELb0ELb1ELb1EEEEEEEEEvNT_6ParamsE,@"STO_CUDA_ENTRY STV_DEFAULT"
_ZN7cutlass13device_kernelIN5flash19enable_sm80_to_sm89INS1_16FlashAttnFwdSm80INS1_25CollectiveMainloopFwdSm80ILi8ELi1ELb0EN4cute5tupleIJNS5_1CILi128EEENS7_ILi64EEENS7_ILi192EEEEEELi192ENS_10bfloat16_tEfNS_4arch4Sm80ELb0ELb0ELb1ELb1ELb0ELb1ELb1ELb1EEENS1_21CollectiveEpilogueFwdINS6_IJS8_SA_S9_EEENS6_IJNS7_ILi1EEESI_SI_EEESC_SE_Li256ELb1ELb1ELb1ELb0EEENS1_36VarlenDynamicPersistentTileSchedulerILi128ELi64ELi256ELi256ELb1ELb1ELb0ELb0ELb1ELb1EEEEEEEEEvNT_6ParamsE:
[----:B------:R-:W-:Y:S01]  /*0000*/  LDC R1, c[0x0][0x28] ;  /* 0x00000a00ff017b82 */ /* 0x000fe20000000800 */
[----:B------:R-:W-:Y:S05]  /*0010*/  EXIT ;  /* 0x000000000000794d */ /* 0x000fea0003800000 */
.L_x_2:
        /* <DEDUP_REMOVED lines=14> */
.L_x_20:


//--------------------- .text._ZN7cutlass13device_kernelIN5flash19enable_sm80_to_sm89INS1_16FlashAttnFwdSm80INS1_25CollectiveMainloopFwdSm80ILi8ELi1ELb0EN4cute5tupleIJNS5_1CILi128EEENS7_ILi64EEENS7_ILi192EEEEEELi192ENS_10bfloat16_tEfNS_4arch4Sm80ELb0ELb1ELb1ELb0ELb0ELb0ELb1ELb1EEENS1_21CollectiveEpilogueFwdINS6_IJS8_SA_S9_EEENS6_IJNS7_ILi1EEESI_SI_EEESC_SE_Li256ELb0ELb1ELb1ELb0EEENS1_19SingleTileSchedulerILb0ELb1ELb1ELi128EEEEEEEEEvNT_6ParamsE --------------------------
	.section	.text._ZN7cutlass13device_kernelIN5flash19enable_sm80_to_sm89INS1_16FlashAttnFwdSm80INS1_25CollectiveMainloopFwdSm80ILi8ELi1ELb0EN4cute5tupleIJNS5_1CILi128EEENS7_ILi64EEENS7_ILi192EEEEEELi192ENS_10bfloat16_tEfNS_4arch4Sm80ELb0ELb1ELb1ELb0ELb0ELb0ELb1ELb1EEENS1_21CollectiveEpilogueFwdINS6_IJS8_SA_S9_EEENS6_IJNS7_ILi1EEESI_SI_EEESC_SE_Li256ELb0ELb1ELb1ELb0EEENS1_19SingleTileSchedulerILb0ELb1ELb1ELi128EEEEEEEEEvNT_6ParamsE,"ax",@progbits
	.align	128
.text._ZN7cutlass13device_kernelIN5flash19enable_sm80_to_sm89INS1_16FlashAttnFwdSm80INS1_25CollectiveMainloopFwdSm80ILi8ELi1ELb0EN4cute5tupleIJNS5_1CILi128EEENS7_ILi64EEENS7_ILi192EEEEEELi192ENS_10bfloat16_tEfNS_4arch4Sm80ELb0ELb1ELb1ELb0ELb0ELb0ELb1ELb1EEENS1_21CollectiveEpilogueFwdINS6_IJS8_SA_S9_EEENS6_IJNS7_ILi1EEESI_SI_EEESC_SE_Li256ELb0ELb1ELb1ELb0EEENS1_19SingleTileSchedulerILb0ELb1ELb1ELi128EEEEEEEEEvNT_6ParamsE:
        .type           _ZN7cutlass13device_kernelIN5flash19enable_sm80_to_sm89INS1_16FlashAttnFwdSm80INS1_25CollectiveMainloopFwdSm80ILi8ELi1ELb0EN4cute5tupleIJNS5_1CILi128EEENS7_ILi64EEENS7_ILi192EEEEEELi192ENS_10bfloat16_tEfNS_4arch4Sm80ELb0ELb1ELb1ELb0ELb0ELb0ELb1ELb1EEENS1_21CollectiveEpilogueFwdINS6_IJS8_SA_S9_EEENS6_IJNS7_ILi1EEESI_SI_EEESC_SE_Li256ELb0ELb1ELb1ELb0EEENS1_19SingleTileSchedulerILb0ELb1ELb1ELi128EEEEEEEEEvNT_6ParamsE,@function
        .size           _ZN7cutlass13device_kernelIN5flash19enable_sm80_to_sm89INS1_16FlashAttnFwdSm80INS1_25CollectiveMainloopFwdSm80ILi8ELi1ELb0EN4cute5tupleIJNS5_1CILi128EEENS7_ILi64EEENS7_ILi192EEEEEELi192ENS_10bfloat16_tEfNS_4arch4Sm80ELb0ELb1ELb1ELb0ELb0ELb0ELb1ELb1EEENS1_21CollectiveEpilogueFwdINS6_IJS8_SA_S9_EEENS6_IJNS7_ILi1EEESI_SI_EEESC_SE_Li256ELb0ELb1ELb1ELb0EEENS1_19SingleTileSchedulerILb0ELb1ELb1ELi128EEEEEEEEEvNT_6ParamsE,(.L_x_21 - _ZN7cutlass13device_kernelIN5flash19enable_sm80_to_sm89INS1_16FlashAttnFwdSm80INS1_25CollectiveMainloopFwdSm80ILi8ELi1ELb0EN4cute5tupleIJNS5_1CILi128EEENS7_ILi64EEENS7_ILi192EEEEEELi192ENS_10bfloat16_tEfNS_4arch4Sm80ELb0ELb1ELb1ELb0ELb0ELb0ELb1ELb1EEENS1_21CollectiveEpilogueFwdINS6_IJS8_SA_S9_EEENS6_IJNS7_ILi1EEESI_SI_EEESC_SE_Li256ELb0ELb1ELb1ELb0EEENS1_19SingleTileSchedulerILb0ELb1ELb1ELi128EEEEEEEEEvNT_6ParamsE)
        .other          _ZN7cutlass13device_kernelIN5flash19enable_sm80_to_sm89INS1_16FlashAttnFwdSm80INS1_25CollectiveMainloopFwdSm80ILi8ELi1ELb0EN4cute5tupleIJNS5_1CILi128EEENS7_ILi64EEENS7_ILi192EEEEEELi192ENS_10bfloat16_tEfNS_4arch4Sm80ELb0ELb1ELb1ELb0ELb0ELb0ELb1ELb1EEENS1_21CollectiveEpilogueFwdINS6_IJS8_SA_S9_EEENS6_IJNS7_ILi1EEESI_SI_EEESC_SE_Li256ELb0ELb1ELb1ELb0EEENS1_19SingleTileSchedulerILb0ELb1ELb1ELi128EEEEEEEEEvNT_6ParamsE,@"STO_CUDA_ENTRY STV_DEFAULT"
_ZN7cutlass13device_kernelIN5flash19enable_sm80_to_sm89INS1_16FlashAttnFwdSm80INS1_25CollectiveMainloopFwdSm80ILi8ELi1ELb0EN4cute5tupleIJNS5_1CILi128EEENS7_ILi64EEENS7_ILi192EEEEEELi192ENS_10bfloat16_tEfNS_4arch4Sm80ELb0ELb1ELb1ELb0ELb0ELb0ELb1ELb1EEENS1_21CollectiveEpilogueFwdINS6_IJS8_SA_S9_EEENS6_IJNS7_ILi1EEESI_SI_EEESC_SE_Li256ELb0ELb1ELb1ELb0EEENS1_19SingleTileSchedulerILb0ELb1ELb1ELi128EEEEEEEEEvNT_6ParamsE:
[----:B------:R-:W-:Y:S01]  /*0000*/  LDC R1, c[0x0][0x28] ;  /* 0x00000a00ff017b82 */ /* 0x000fe20000000800 */
[----:B------:R-:W-:Y:S05]  /*0010*/  EXIT ;  /* 0x000000000000794d */ /* 0x000fea0003800000 */
.L_x_3:
        /* <DEDUP_REMOVED lines=14> */
.L_x_21:


//--------------------- .text._ZN7cutlass13device_kernelIN5flash19enable_sm80_to_sm89INS1_16FlashAttnFwdSm80INS1_25CollectiveMainloopFwdSm80ILi8ELi1ELb0EN4cute5tupleIJNS5_1CILi128EEENS7_ILi64EEENS7_ILi192EEEEEELi192ENS_10bfloat16_tEfNS_4arch4Sm80ELb0ELb1ELb1ELb1ELb0ELb0ELb1ELb1EEENS1_21CollectiveEpilogueFwdINS6_IJS8_SA_S9_EEENS6_IJNS7_ILi1EEESI_SI_EEESC_SE_Li256ELb1ELb1ELb1ELb0EEENS1_36VarlenDynamicPersistentTileSchedulerILi128ELi64ELi256ELi256ELb1ELb1ELb0ELb1ELb0ELb1EEEEEEEEEvNT_6ParamsE --------------------------
	.section	.text._ZN7cutlass13device_kernelIN5flash19enable_sm80_to_sm89INS1_16FlashAttnFwdSm80INS1_25CollectiveMainloopFwdSm80ILi8ELi1ELb0EN4cute5tupleIJNS5_1CILi128EEENS7_ILi64EEENS7_ILi192EEEEEELi192ENS_10bfloat16_tEfNS_4arch4Sm80ELb0ELb1ELb1ELb1ELb0ELb0ELb1ELb1EEENS1_21CollectiveEpilogueFwdINS6_IJS8_SA_S9_EEENS6_IJNS7_ILi1EEESI_SI_EEESC_SE_Li256ELb1ELb1ELb1ELb0EEENS1_36VarlenDynamicPersistentTileSchedulerILi128ELi64ELi256ELi256ELb1ELb1ELb0ELb1ELb0ELb1EEEEEEEEEvNT_6ParamsE,"ax",@progbits
	.align	128
.text._ZN7cutlass13device_kernelIN5flash19enable_sm80_to_sm89INS1_16FlashAttnFwdSm80INS1_25CollectiveMainloopFwdSm80ILi8ELi1ELb0EN4cute5tupleIJNS5_1CILi128EEENS7_ILi64EEENS7_ILi192EEEEEELi192ENS_10bfloat16_tEfNS_4arch4Sm80ELb0ELb1ELb1ELb1ELb0ELb0ELb1ELb1EEENS1_21CollectiveEpilogueFwdINS6_IJS8_SA_S9_EEENS6_IJNS7_ILi1EEESI_SI_EEESC_SE_Li256ELb1ELb1ELb1ELb0EEENS1_36VarlenDynamicPersistentTileSchedulerILi128ELi64ELi256ELi256ELb1ELb1ELb0ELb1ELb0ELb1EEEEEEEEEvNT_6ParamsE:
        .type           _ZN7cutlass13device_kernelIN5flash19enable_sm80_to_sm89INS1_16FlashAttnFwdSm80INS1_25CollectiveMainloopFwdSm80ILi8ELi1ELb0EN4cute5tupleIJNS5_1CILi128EEENS7_ILi64EEENS7_ILi192EEEEEELi192ENS_10bfloat16_tEfNS_4arch4Sm80ELb0ELb1ELb1ELb1ELb0ELb0ELb1ELb1EEENS1_21CollectiveEpilogueFwdINS6_IJS8_SA_S9_EEENS6_IJNS7_ILi1EEESI_SI_EEESC_SE_Li256ELb1ELb1ELb1ELb0EEENS1_36VarlenDynamicPersistentTileSchedulerILi128ELi64ELi256ELi256ELb1ELb1ELb0ELb1ELb0ELb1EEEEEEEEEvNT_6ParamsE,@function
        .size           _ZN7cutlass13device_kernelIN5flash19enable_sm80_to_sm89INS1_16FlashAttnFwdSm80INS1_25CollectiveMainloopFwdSm80ILi8ELi1ELb0EN4cute5tupleIJNS5_1CILi128EEENS7_ILi64EEENS7_ILi192EEEEEELi192ENS_10bfloat16_tEfNS_4arch4Sm80ELb0ELb1ELb1ELb1ELb0ELb0ELb1ELb1EEENS1_21CollectiveEpilogueFwdINS6_IJS8_SA_S9_EEENS6_IJNS7_ILi1EEESI_SI_EEESC_SE_Li256ELb1ELb1ELb1ELb0EEENS1_36VarlenDynamicPersistentTileSchedulerILi128ELi64ELi256ELi256ELb1ELb1ELb0ELb1ELb0ELb1EEEEEEEEEvNT_6ParamsE,(.L_x_22 - _ZN7cutlass13device_kernelIN5flash19enable_sm80_to_sm89INS1_16FlashAttnFwdSm80INS1_25CollectiveMainloopFwdSm80ILi8ELi1ELb0EN4cute5tupleIJNS5_1CILi128EEENS7_ILi64EEENS7_ILi192EEEEEELi192ENS_10bfloat16_tEfNS_4arch4Sm80ELb0ELb1ELb1ELb1ELb0ELb0ELb1ELb1EEENS1_21CollectiveEpilogueFwdINS6_IJS8_SA_S9_EEENS6_IJNS7_ILi1EEESI_SI_EEESC_SE_Li256ELb1ELb1ELb1ELb0EEENS1_36VarlenDynamicPersistentTileSchedulerILi128ELi64ELi256ELi256ELb1ELb1ELb0ELb1ELb0ELb1EEEEEEEEEvNT_6ParamsE)
        .other          _ZN7cutlass13device_kernelIN5flash19enable_sm80_to_sm89INS1_16FlashAttnFwdSm80INS1_25CollectiveMainloopFwdSm80ILi8ELi1ELb0EN4cute5tupleIJNS5_1CILi128EEENS7_ILi64EEENS7_ILi192EEEEEELi192ENS_10bfloat16_tEfNS_4arch4Sm80ELb0ELb1ELb1ELb1ELb0ELb0ELb1ELb1EEENS1_21CollectiveEpilogueFwdINS6_IJS8_SA_S9_EEENS6_IJNS7_ILi1EEESI_SI_EEESC_SE_Li256ELb1ELb1ELb1ELb0EEENS1_36VarlenDynamicPersistentTileSchedulerILi128ELi64ELi256ELi256ELb1ELb1ELb0ELb1ELb0ELb1EEEEEEEEEvNT_6ParamsE,@"STO_CUDA_ENTRY STV_DEFAULT"
_ZN7cutlass13device_kernelIN5flash19enable_sm80_to_sm89INS1_16FlashAttnFwdSm80INS1_25CollectiveMainloopFwdSm80ILi8ELi1ELb0EN4cute5tupleIJNS5_1CILi128EEENS7_ILi64EEENS7_ILi192EEEEEELi192ENS_10bfloat16_tEfNS_4arch4Sm80ELb0ELb1ELb1ELb1ELb0ELb0ELb1ELb1EEENS1_21CollectiveEpilogueFwdINS6_IJS8_SA_S9_EEENS6_IJNS7_ILi1EEESI_SI_EEESC_SE_Li256ELb1ELb1ELb1ELb0EEENS1_36VarlenDynamicPersistentTileSchedulerILi128ELi64ELi256ELi256ELb1ELb1ELb0ELb1ELb0ELb1EEEEEEEEEvNT_6ParamsE:
[----:B------:R-:W-:Y:S01]  /*0000*/  LDC R1, c[0x0][0x28] ;  /* 0x00000a00ff017b82 */ /* 0x000fe20000000800 */
[----:B------:R-:W-:Y:S05]  /*0010*/  EXIT ;  /* 0x000000000000794d */ /* 0x000fea0003800000 */
.L_x_4:
        /* <DEDUP_REMOVED lines=14> */
.L_x_22:


//--------------------- .text._ZN7cutlass13device_kernelIN5flash19enable_sm80_to_sm89INS1_16FlashAttnFwdSm80INS1_25CollectiveMainloopFwdSm80ILi8ELi1ELb0EN4cute5tupleIJNS5_1CILi128EEENS7_ILi64EEENS7_ILi192EEEEEELi192ENS_10bfloat16_tEfNS_4arch4Sm80ELb0ELb1ELb1ELb1ELb0ELb1ELb1ELb1EEENS1_21CollectiveEpilogueFwdINS6_IJS8_SA_S9_EEENS6_IJNS7_ILi1EEESI_SI_EEESC_SE_Li256ELb1ELb1ELb1ELb0EEENS1_36VarlenDynamicPersistentTileSchedulerILi128ELi64ELi256ELi256ELb1ELb1ELb0ELb1ELb0ELb1EEEEEEEEEvNT_6ParamsE --------------------------
	.section	.text._ZN7cutlass13device_kernelIN5flash19enable_sm80_to_sm89INS1_16FlashAttnFwdSm80INS1_25CollectiveMainloopFwdSm80ILi8ELi1ELb0EN4cute5tupleIJNS5_1CILi128EEENS7_ILi64EEENS7_ILi192EEEEEELi192ENS_10bfloat16_tEfNS_4arch4Sm80ELb0ELb1ELb1ELb1ELb0ELb1ELb1ELb1EEENS1_21CollectiveEpilogueFwdINS6_IJS8_SA_S9_EEENS6_IJNS7_ILi1EEESI_SI_EEESC_SE_Li256ELb1ELb1ELb1ELb0EEENS1_36VarlenDynamicPersistentTileSchedulerILi128ELi64ELi256ELi256ELb1ELb1ELb0ELb1ELb0ELb1EEEEEEEEEvNT_6ParamsE,"ax",@progbits
	.align	128
.text._ZN7cutlass13device_kernelIN5flash19enable_sm80_to_sm89INS1_16FlashAttnFwdSm80INS1_25CollectiveMainloopFwdSm80ILi8ELi1ELb0EN4cute5tupleIJNS5_1CILi128EEENS7_ILi64EEENS7_ILi192EEEEEELi192ENS_10bfloat16_tEfNS_4arch4Sm80ELb0ELb1ELb1ELb1ELb0ELb1ELb1ELb1EEENS1_21CollectiveEpilogueFwdINS6_IJS8_SA_S9_EEENS6_IJNS7_ILi1EEESI_SI_EEESC_SE_Li256ELb1ELb1ELb1ELb0EEENS1_36VarlenDynamicPersistentTileSchedulerILi128ELi64ELi256ELi256ELb1ELb1ELb0ELb1ELb0ELb1EEEEEEEEEvNT_6ParamsE:
        .type           _ZN7cutlass13device_kernelIN5flash19enable_sm80_to_sm89INS1_16FlashAttnFwdSm80INS1_25CollectiveMainloopFwdSm80ILi8ELi1ELb0EN4cute5tupleIJNS5_1CILi128EEENS7_ILi64EEENS7_ILi192EEEEEELi192ENS_10bfloat16_tEfNS_4arch4Sm80ELb0ELb1ELb1ELb1ELb0ELb1ELb1ELb1EEENS1_21CollectiveEpilogueFwdINS6_IJS8_SA_S9_EEENS6_IJNS7_ILi1EEESI_SI_EEESC_SE_Li256ELb1ELb1ELb1ELb0EEENS1_36VarlenDynamicPersistentTileSchedulerILi128ELi64ELi256ELi256ELb1ELb1ELb0ELb1ELb0ELb1EEEEEEEEEvNT_6ParamsE,@function
        .size           _ZN7cutlass13device_kernelIN5flash19enable_sm80_to_sm89INS1_16FlashAttnFwdSm80INS1_25CollectiveMainloopFwdSm80ILi8ELi1ELb0EN4cute5tupleIJNS5_1CILi128EEENS7_ILi64EEENS7_ILi192EEEEEELi192ENS_10bfloat16_tEfNS_4arch4Sm80ELb0ELb1ELb1ELb1ELb0ELb1ELb1ELb1EEENS1_21CollectiveEpilogueFwdINS6_IJS8_SA_S9_EEENS6_IJNS7_ILi1EEESI_SI_EEESC_SE_Li256ELb1ELb1ELb1ELb0EEENS1_36VarlenDynamicPersistentTileSchedulerILi128ELi64ELi256ELi256ELb1ELb1ELb0ELb1ELb0ELb1EEEEEEEEEvNT_6ParamsE,(.L_x_23 - _ZN7cutlass13device_kernelIN5flash19enable_sm80_to_sm89INS1_16FlashAttnFwdSm80INS1_25CollectiveMainloopFwdSm80ILi8ELi1ELb0EN4cute5tupleIJNS5_1CILi128EEENS7_ILi64EEENS7_ILi192EEEEEELi192ENS_10bfloat16_tEfNS_4arch4Sm80ELb0ELb1ELb1ELb1ELb0ELb1ELb1ELb1EEENS1_21CollectiveEpilogueFwdINS6_IJS8_SA_S9_EEENS6_IJNS7_ILi1EEESI_SI_EEESC_SE_Li256ELb1ELb1ELb1ELb0EEENS1_36VarlenDynamicPersistentTileSchedulerILi128ELi64ELi256ELi256ELb1ELb1ELb0ELb1ELb0ELb1EEEEEEEEEvNT_6ParamsE)
        .other          _ZN7cutlass13device_kernelIN5flash19enable_sm80_to_sm89INS1_16FlashAttnFwdSm80INS1_25CollectiveMainloopFwdSm80ILi8ELi1ELb0EN4cute5tupleIJNS5_1CILi128EEENS7_ILi64EEENS7_ILi192EEEEEELi192ENS_10bfloat16_tEfNS_4arch4Sm80ELb0ELb1ELb1ELb1ELb0ELb1ELb1ELb1EEENS1_21CollectiveEpilogueFwdINS6_IJS8_SA_S9_EEENS6_IJNS7_ILi1EEESI_SI_EEESC_SE_Li256ELb1ELb1ELb1ELb0EEENS1_36VarlenDynamicPersistentTileSchedulerILi128ELi64ELi256ELi256ELb1ELb1ELb0ELb1ELb0ELb1EEEEEEEEEvNT_6ParamsE,@"STO_CUDA_ENTRY STV_DEFAULT"
_ZN7cutlass13device_kernelIN5flash19enable_sm80_to_sm89INS1_16FlashAttnFwdSm80INS1_25CollectiveMainloopFwdSm80ILi8ELi1ELb0EN4cute5tupleIJNS5_1CILi128EEENS7_ILi64EEENS7_ILi192EEEEEELi192ENS_10bfloat16_tEfNS_4arch4Sm80ELb0ELb1ELb1ELb1ELb0ELb1ELb1ELb1EEENS1_21CollectiveEpilogueFwdINS6_IJS8_SA_S9_EEENS6_IJNS7_ILi1EEESI_SI_EEESC_SE_Li256ELb1ELb1ELb1ELb0EEENS1_36VarlenDynamicPersistentTileSchedulerILi128ELi64ELi256ELi256ELb1ELb1ELb0ELb1ELb0ELb1EEEEEEEEEvNT_6ParamsE:
[----:B------:R-:W-:Y:S01]  /*0000*/  LDC R1, c[0x0][0x28] ;  /* 0x00000a00ff017b82 */ /* 0x000fe20000000800 */
[----:B------:R-:W-:Y:S05]  /*0010*/  EXIT ;  /* 0x000000000000794d */ /* 0x000fea0003800000 */
.L_x_5:
        /* <DEDUP_REMOVED lines=14> */
.L_x_23:


//--------------------- .text._ZN7cutlass13device_kernelIN5flash19enable_sm80_to_sm89INS1_16FlashAttnFwdSm80INS1_25CollectiveMainloopFwdSm80ILi8ELi1ELb1EN4cute5tupleIJNS5_1CILi128EEENS7_ILi96EEENS7_ILi192EEEEEELi192ENS_10bfloat16_tEfNS_4arch4Sm80ELb1ELb0ELb1ELb0ELb0ELb0ELb1ELb1EEENS1_21CollectiveEpilogueFwdINS6_IJS8_SA_S9_EEENS6_IJNS7_ILi1EEESI_SI_EEESC_SE_Li256ELb0ELb1ELb1ELb0EEENS1_30DynamicPersistentTileSchedulerILi256ELi256ELb1ELb1ELb0EEEEEEEEEvNT_6ParamsE --------------------------
	.section	.text._ZN7cutlass13device_kernelIN5flash19enable_sm80_to_sm89INS1_16FlashAttnFwdSm80INS1_25CollectiveMainloopFwdSm80ILi8ELi1ELb1EN4cute5tupleIJNS5_1CILi128EEENS7_ILi96EEENS7_ILi192EEEEEELi192ENS_10bfloat16_tEfNS_4arch4Sm80ELb1ELb0ELb1ELb0ELb0ELb0ELb1ELb1EEENS1_21CollectiveEpilogueFwdINS6_IJS8_SA_S9_EEENS6_IJNS7_ILi1EEESI_SI_EEESC_SE_Li256ELb0ELb1ELb1ELb0EEENS1_30DynamicPersistentTileSchedulerILi256ELi256ELb1ELb1ELb0EEEEEEEEEvNT_6ParamsE,"ax",@progbits
	.align	128
.text._ZN7cutlass13device_kernelIN5flash19enable_sm80_to_sm89INS1_16FlashAttnFwdSm80INS1_25CollectiveMainloopFwdSm80ILi8ELi1ELb1EN4cute5tupleIJNS5_1CILi128EEENS7_ILi96EEENS7_ILi192EEEEEELi192ENS_10bfloat16_tEfNS_4arch4Sm80ELb1ELb0ELb1ELb0ELb0ELb0ELb1ELb1EEENS1_21CollectiveEpilogueFwdINS6_IJS8_SA_S9_EEENS6_IJNS7_ILi1EEESI_SI_EEESC_SE_Li256ELb0ELb1ELb1ELb0EEENS1_30DynamicPersistentTileSchedulerILi256ELi256ELb1ELb1ELb0EEEEEEEEEvNT_6ParamsE:
        .type           _ZN7cutlass13device_kernelIN5flash19enable_sm80_to_sm89INS1_16FlashAttnFwdSm80INS1_25CollectiveMainloopFwdSm80ILi8ELi1ELb1EN4cute5tupleIJNS5_1CILi128EEENS7_ILi96EEENS7_ILi192EEEEEELi192ENS_10bfloat16_tEfNS_4arch4Sm80ELb1ELb0ELb1ELb0ELb0ELb0ELb1ELb1EEENS1_21CollectiveEpilogueFwdINS6_IJS8_SA_S9_EEENS6_IJNS7_ILi1EEESI_SI_EEESC_SE_Li256ELb0ELb1ELb1ELb0EEENS1_30DynamicPersistentTileSchedulerILi256ELi256ELb1ELb1ELb0EEEEEEEEEvNT_6ParamsE,@function
        .size           _ZN7cutlass13device_kernelIN5flash19enable_sm80_to_sm89INS1_16FlashAttnFwdSm80INS1_25CollectiveMainloopFwdSm80ILi8ELi1ELb1EN4cute5tupleIJNS5_1CILi128EEENS7_ILi96EEENS7_ILi192EEEEEELi192ENS_10bfloat16_tEfNS_4arch4Sm80ELb1ELb0ELb1ELb0ELb0ELb0ELb1ELb1EEENS1_21CollectiveEpilogueFwdINS6_IJS8_SA_S9_EEENS6_IJNS7_ILi1EEESI_SI_EEESC_SE_Li256ELb0ELb1ELb1ELb0EEENS1_30DynamicPersistentTileSchedulerILi256ELi256ELb1ELb1ELb0EEEEEEEEEvNT_6ParamsE,(.L_x_24 - _ZN7cutlass13device_kernelIN5flash19enable_sm80_to_sm89INS1_16FlashAttnFwdSm80INS1_25CollectiveMainloopFwdSm80ILi8ELi1ELb1EN4cute5tupleIJNS5_1CILi128EEENS7_ILi96EEENS7_ILi192EEEEEELi192ENS_10bfloat16_tEfNS_4arch4Sm80ELb1ELb0ELb1ELb0ELb0ELb0ELb1ELb1EEENS1_21CollectiveEpilogueFwdINS6_IJS8_SA_S9_EEENS6_IJNS7_ILi1EEESI_SI_EEESC_SE_Li256ELb0ELb1ELb1ELb0EEENS1_30DynamicPersistentTileSchedulerILi256ELi256ELb1ELb1ELb0EEEEEEEEEvNT_6ParamsE)
        .other          _ZN7cutlass13device_kernelIN5flash19enable_sm80_to_sm89INS1_16FlashAttnFwdSm80INS1_25CollectiveMainloopFwdSm80ILi8ELi1ELb1EN4cute5tupleIJNS5_1CILi128EEENS7_ILi96EEENS7_ILi192EEEEEELi192ENS_10bfloat16_tEfNS_4arch4Sm80ELb1ELb0ELb1ELb0ELb0ELb0ELb1ELb1EEENS1_21CollectiveEpilogueFwdINS6_IJS8_SA_S9_EEENS6_IJNS7_ILi1EEESI_SI_EEESC_SE_Li256ELb0ELb1ELb1ELb0EEENS1_30DynamicPersistentTileSchedulerILi256ELi256ELb1ELb1ELb0EEEEEEEEEvNT_6ParamsE,@"STO_CUDA_ENTRY STV_DEFAULT"
_ZN7cutlass13device_kernelIN5flash19enable_sm80_to_sm89INS1_16FlashAttnFwdSm80INS1_25CollectiveMainloopFwdSm80ILi8ELi1ELb1EN4cute5tupleIJNS5_1CILi128EEENS7_ILi96EEENS7_ILi192EEEEEELi192ENS_10bfloat16_tEfNS_4arch4Sm80ELb1ELb0ELb1ELb0ELb0ELb0ELb1ELb1EEENS1_21CollectiveEpilogueFwdINS6_IJS8_SA_S9_EEENS6_IJNS7_ILi1EEESI_SI_EEESC_SE_Li256ELb0ELb1ELb1ELb0EEENS1_30DynamicPersistentTileSchedulerILi256ELi256ELb1ELb1ELb0EEEEEEEEEvNT_6ParamsE:
[----:B------:R-:W-:Y:S01]  /*0000*/  LDC R1, c[0x0][0x28] ;  /* 0x00000a00ff017b82 */ /* 0x000fe20000000800 */
[----:B------:R-:W-:Y:S05]  /*0010*/  EXIT ;  /* 0x000000000000794d */ /* 0x000fea0003800000 */
.L_x_6:
        /* <DEDUP_REMOVED lines=14> */
.L_x_24:


//--------------------- .text._ZN7cutlass13device_kernelIN5flash19enable_sm80_to_sm89INS1_16FlashAttnFwdSm80INS1_25CollectiveMainloopFwdSm80ILi8ELi1ELb0EN4cute5tupleIJNS5_1CILi128EEENS7_ILi64EEENS7_ILi192EEEEEELi192ENS_10bfloat16_tEfNS_4arch4Sm80ELb1ELb0ELb1ELb1ELb0ELb0ELb1ELb1EEENS1_21CollectiveEpilogueFwdINS6_IJS8_SA_S9_EEENS6_IJNS7_ILi1EEESI_SI_EEESC_SE_Li256ELb1ELb1ELb1ELb0EEENS1_36VarlenDynamicPersistentTileSchedulerILi128ELi64ELi256ELi256ELb1ELb1ELb0ELb1ELb1ELb1EEEEEEEEEvNT_6ParamsE --------------------------
	.section	.text._ZN7cutlass13device_kernelIN5flash19enable_sm80_to_sm89INS1_16FlashAttnFwdSm80INS1_25CollectiveMainloopFwdSm80ILi8ELi1ELb0EN4cute5tupleIJNS5_1CILi128EEENS7_ILi64EEENS7_ILi192EEEEEELi192ENS_10bfloat16_tEfNS_4arch4Sm80ELb1ELb0ELb1ELb1ELb0ELb0ELb1ELb1EEENS1_21CollectiveEpilogueFwdINS6_IJS8_SA_S9_EEENS6_IJNS7_ILi1EEESI_SI_EEESC_SE_Li256ELb1ELb1ELb1ELb0EEENS1_36VarlenDynamicPersistentTileSchedulerILi128ELi64ELi256ELi256ELb1ELb1ELb0ELb1ELb1ELb1EEEEEEEEEvNT_6ParamsE,"ax",@progbits
	.align	128
.text._ZN7cutlass13device_kernelIN5flash19enable_sm80_to_sm89INS1_16FlashAttnFwdSm80INS1_25CollectiveMainloopFwdSm80ILi8ELi1ELb0EN4cute5tupleIJNS5_1CILi128EEENS7_ILi64EEENS7_ILi192EEEEEELi192ENS_10bfloat16_tEfNS_4arch4Sm80ELb1ELb0ELb1ELb1ELb0ELb0ELb1ELb1EEENS1_21CollectiveEpilogueFwdINS6_IJS8_SA_S9_EEENS6_IJNS7_ILi1EEESI_SI_EEESC_SE_Li256ELb1ELb1ELb1ELb0EEENS1_36VarlenDynamicPersistentTileSchedulerILi128ELi64ELi256ELi256ELb1ELb1ELb0ELb1ELb1ELb1EEEEEEEEEvNT_6ParamsE:
        .type           _ZN7cutlass13device_kernelIN5flash19enable_sm80_to_sm89INS1_16FlashAttnFwdSm80INS1_25CollectiveMainloopFwdSm80ILi8ELi1ELb0EN4cute5tupleIJNS5_1CILi128EEENS7_ILi64EEENS7_ILi192EEEEEELi192ENS_10bfloat16_tEfNS_4arch4Sm80ELb1ELb0ELb1ELb1ELb0ELb0ELb1ELb1EEENS1_21CollectiveEpilogueFwdINS6_IJS8_SA_S9_EEENS6_IJNS7_ILi1EEESI_SI_EEESC_SE_Li256ELb1ELb1ELb1ELb0EEENS1_36VarlenDynamicPersistentTileSchedulerILi128ELi64ELi256ELi256ELb1ELb1ELb0ELb1ELb1ELb1EEEEEEEEEvNT_6ParamsE,@function
        .size           _ZN7cutlass13device_kernelIN5flash19enable_sm80_to_sm89INS1_16FlashAttnFwdSm80INS1_25CollectiveMainloopFwdSm80ILi8ELi1ELb0EN4cute5tupleIJNS5_1CILi128EEENS7_ILi64EEENS7_ILi192EEEEEELi192ENS_10bfloat16_tEfNS_4arch4Sm80ELb1ELb0ELb1ELb1ELb0ELb0ELb1ELb1EEENS1_21CollectiveEpilogueFwdINS6_IJS8_SA_S9_EEENS6_IJNS7_ILi1EEESI_SI_EEESC_SE_Li256ELb1ELb1ELb1ELb0EEENS1_36VarlenDynamicPersistentTileSchedulerILi128ELi64ELi256ELi256ELb1ELb1ELb0ELb1ELb1ELb1EEEEEEEEEvNT_6ParamsE,(.L_x_25 - _ZN7cutlass13device_kernelIN5flash19enable_sm80_to_sm89INS1_16FlashAttnFwdSm80INS1_25CollectiveMainloopFwdSm80ILi8ELi1ELb0EN4cute5tupleIJNS5_1CILi128EEENS7_ILi64EEENS7_ILi192EEEEEELi192ENS_10bfloat16_tEfNS_4arch4Sm80ELb1ELb0ELb1ELb1ELb0ELb0ELb1ELb1EEENS1_21CollectiveEpilogueFwdINS6_IJS8_SA_S9_EEENS6_IJNS7_ILi1EEESI_SI_EEESC_SE_Li256ELb1ELb1ELb1ELb0EEENS1_36VarlenDynamicPersistentTileSchedulerILi128ELi64ELi256ELi256ELb1ELb1ELb0ELb1ELb1ELb1EEEEEEEEEvNT_6ParamsE)
        .other          _ZN7cutlass13device_kernelIN5flash19enable_sm80_to_sm89INS1_16FlashAttnFwdSm80INS1_25CollectiveMainloopFwdSm80ILi8ELi1ELb0EN4cute5tupleIJNS5_1CILi128EEENS7_ILi64EEENS7_ILi192EEEEEELi192ENS_10bfloat16_tEfNS_4arch4Sm80ELb1ELb0ELb1ELb1ELb0ELb0ELb1ELb1EEENS1_21CollectiveEpilogueFwdINS6_IJS8_SA_S9_EEENS6_IJNS7_ILi1EEESI_SI_EEESC_SE_Li256ELb1ELb1ELb1ELb0EEENS1_36VarlenDynamicPersistentTileSchedulerILi128ELi64ELi256ELi256ELb1ELb1ELb0ELb1ELb1ELb1EEEEEEEEEvNT_6ParamsE,@"STO_CUDA_ENTRY STV_DEFAULT"
_ZN7cutlass13device_kernelIN5flash19enable_sm80_to_sm89INS1_16FlashAttnFwdSm80INS1_25CollectiveMainloopFwdSm80ILi8ELi1ELb0EN4cute5tupleIJNS5_1CILi128EEENS7_ILi64EEENS7_ILi192EEEEEELi192ENS_10bfloat16_tEfNS_4arch4Sm80ELb1ELb0ELb1ELb1ELb0ELb0ELb1ELb1EEENS1_21CollectiveEpilogueFwdINS6_IJS8_SA_S9_EEENS6_IJNS7_ILi1EEESI_SI_EEESC_SE_Li256ELb1ELb1ELb1ELb0EEENS1_36VarlenDynamicPersistentTileSchedulerILi128ELi64ELi256ELi256ELb1ELb1ELb0ELb1ELb1ELb1EEEEEEEEEvNT_6ParamsE:
[----:B------:R-:W-:Y:S01]  /*0000*/  LDC R1, c[0x0][0x28] ;  /* 0x00000a00ff017b82 */ /* 0x000fe20000000800 */
[----:B------:R-:W-:Y:S05]  /*0010*/  EXIT ;  /* 0x000000000000794d */ /* 0x000fea0003800000 */
.L_x_7:
        /* <DEDUP_REMOVED lines=14> */
.L_x_25:


//--------------------- .text._ZN7cutlass13device_kernelIN5flash19enable_sm80_to_sm89INS1_16FlashAttnFwdSm80INS1_25CollectiveMainloopFwdSm80ILi8ELi1ELb0EN4cute5tupleIJNS5_1CILi128EEENS7_ILi64EEENS7_ILi192EEEEEELi192ENS_10bfloat16_tEfNS_4arch4Sm80ELb1ELb0ELb1ELb1ELb0ELb1ELb1ELb1EEENS1_21CollectiveEpilogueFwdINS6_IJS8_SA_S9_EEENS6_IJNS7_ILi1EEESI_SI_EEESC_SE_Li256ELb1ELb1ELb1ELb0EEENS1_36VarlenDynamicPersistentTileSchedulerILi128ELi64ELi256ELi256ELb1ELb1ELb0ELb1ELb1ELb1EEEEEEEEEvNT_6ParamsE --------------------------
	.section	.text._ZN7cutlass13device_kernelIN5flash19enable_sm80_to_sm89INS1_16FlashAttnFwdSm80INS1_25CollectiveMainloopFwdSm80ILi8ELi1ELb0EN4cute5tupleIJNS5_1CILi128EEENS7_ILi64EEENS7_ILi192EEEEEELi192ENS_10bfloat16_tEfNS_4arch4Sm80ELb1ELb0ELb1ELb1ELb0ELb1ELb1ELb1EEENS1_21CollectiveEpilogueFwdINS6_IJS8_SA_S9_EEENS6_IJNS7_ILi1EEESI_SI_EEESC_SE_Li256ELb1ELb1ELb1ELb0EEENS1_36VarlenDynamicPersistentTileSchedulerILi128ELi64ELi256ELi256ELb1ELb1ELb0ELb1ELb1ELb1EEEEEEEEEvNT_6ParamsE,"ax",@progbits
	.align	128
.text._ZN7cutlass13device_kernelIN5flash19enable_sm80_to_sm89INS1_16FlashAttnFwdSm80INS1_25CollectiveMainloopFwdSm80ILi8ELi1ELb0EN4cute5tupleIJNS5_1CILi128EEENS7_ILi64EEENS7_ILi192EEEEEELi192ENS_10bfloat16_tEfNS_4arch4Sm80ELb1ELb0ELb1ELb1ELb0ELb1ELb1ELb1EEENS1_21CollectiveEpilogueFwdINS6_IJS8_SA_S9_EEENS6_IJNS7_ILi1EEESI_SI_EEESC_SE_Li256ELb1ELb1ELb1ELb0EEENS1_36VarlenDynamicPersistentTileSchedulerILi128ELi64ELi256ELi256ELb1ELb1ELb0ELb1ELb1ELb1EEEEEEEEEvNT_6ParamsE:
        .type           _ZN7cutlass13device_kernelIN5flash19enable_sm80_to_sm89INS1_16FlashAttnFwdSm80INS1_25CollectiveMainloopFwdSm80ILi8ELi1ELb0EN4cute5tupleIJNS5_1CILi128EEENS7_ILi64EEENS7_ILi192EEEEEELi192ENS_10bfloat16_tEfNS_4arch4Sm80ELb1ELb0ELb1ELb1ELb0ELb1ELb1ELb1EEENS1_21CollectiveEpilogueFwdINS6_IJS8_SA_S9_EEENS6_IJNS7_ILi1EEESI_SI_EEESC_SE_Li256ELb1ELb1ELb1ELb0EEENS1_36VarlenDynamicPersistentTileSchedulerILi128ELi64ELi256ELi256ELb1ELb1ELb0ELb1ELb1ELb1EEEEEEEEEvNT_6ParamsE,@function
        .size           _ZN7cutlass13device_kernelIN5flash19enable_sm80_to_sm89INS1_16FlashAttnFwdSm80INS1_25CollectiveMainloopFwdSm80ILi8ELi1ELb0EN4cute5tupleIJNS5_1CILi128EEENS7_ILi64EEENS7_ILi192EEEEEELi192ENS_10bfloat16_tEfNS_4arch4Sm80ELb1ELb0ELb1ELb1ELb0ELb1ELb1ELb1EEENS1_21CollectiveEpilogueFwdINS6_IJS8_SA_S9_EEENS6_IJNS7_ILi1EEESI_SI_EEESC_SE_Li256ELb1ELb1ELb1ELb0EEENS1_36VarlenDynamicPersistentTileSchedulerILi128ELi64ELi256ELi256ELb1ELb1ELb0ELb1ELb1ELb1EEEEEEEEEvNT_6ParamsE,(.L_x_26 - _ZN7cutlass13device_kernelIN5flash19enable_sm80_to_sm89INS1_16FlashAttnFwdSm80INS1_25CollectiveMainloopFwdSm80ILi8ELi1ELb0EN4cute5tupleIJNS5_1CILi128EEENS7_ILi64EEENS7_ILi192EEEEEELi192ENS_10bfloat16_tEfNS_4arch4Sm80ELb1ELb0ELb1ELb1ELb0ELb1ELb1ELb1EEENS1_21CollectiveEpilogueFwdINS6_IJS8_SA_S9_EEENS6_IJNS7_ILi1EEESI_SI_EEESC_SE_Li256ELb1ELb1ELb1ELb0EEENS1_36VarlenDynamicPersistentTileSchedulerILi128ELi64ELi256ELi256ELb1ELb1ELb0ELb1ELb1ELb1EEEEEEEEEvNT_6ParamsE)
        .other          _ZN7cutlass13device_kernelIN5flash19enable_sm80_to_sm89INS1_16FlashAttnFwdSm80INS1_25CollectiveMainloopFwdSm80ILi8ELi1ELb0EN4cute5tupleIJNS5_1CILi128EEENS7_ILi64EEENS7_ILi192EEEEEELi192ENS_10bfloat16_tEfNS_4arch4Sm80ELb1ELb0ELb1ELb1ELb0ELb1ELb1ELb1EEENS1_21CollectiveEpilogueFwdINS6_IJS8_SA_S9_EEENS6_IJNS7_ILi1EEESI_SI_EEESC_SE_Li256ELb1ELb1ELb1ELb0EEENS1_36VarlenDynamicPersistentTileSchedulerILi128ELi64ELi256ELi256ELb1ELb1ELb0ELb1ELb1ELb1EEEEEEEEEvNT_6ParamsE,@"STO_CUDA_ENTRY STV_DEFAULT"
_ZN7cutlass13device_kernelIN5flash19enable_sm80_to_sm89INS1_16FlashAttnFwdSm80INS1_25CollectiveMainloopFwdSm80ILi8ELi1ELb0EN4cute5tupleIJNS5_1CILi128EEENS7_ILi64EEENS7_ILi192EEEEEELi192ENS_10bfloat16_tEfNS_4arch4Sm80ELb1ELb0ELb1ELb1ELb0ELb1ELb1ELb1EEENS1_21CollectiveEpilogueFwdINS6_IJS8_SA_S9_EEENS6_IJNS7_ILi1EEESI_SI_EEESC_SE_Li256ELb1ELb1ELb1ELb0EEENS1_36VarlenDynamicPersistentTileSchedulerILi128ELi64ELi256ELi256ELb1ELb1ELb0ELb1ELb1ELb1EEEEEEEEEvNT_6ParamsE:
[----:B------:R-:W-:Y:S01]  /*0000*/  LDC R1, c[0x0][0x28] ;  /* 0x00000a00ff017b82 */ /* 0x000fe20000000800 */
[----:B------:R-:W-:Y:S05]  /*0010*/  EXIT ;  /* 0x000000000000794d */ /* 0x000fea0003800000 */
.L_x_8:
        /* <DEDUP_REMOVED lines=14> */
.L_x_26:


//--------------------- .text._ZN7cutlass13device_kernelIN5flash19enable_sm80_to_sm89INS1_16FlashAttnFwdSm80INS1_25CollectiveMainloopFwdSm80ILi8ELi2ELb1EN4cute5tupleIJNS5_1CILi128EEENS7_ILi96EEENS7_ILi192EEEEEELi192ENS_10bfloat16_tEfNS_4arch4Sm80ELb0ELb0ELb1ELb0ELb0ELb0ELb1ELb1EEENS1_21CollectiveEpilogueFwdINS6_IJS8_SA_S9_EEENS6_IJNS7_ILi1EEESI_SI_EEESC_SE_Li256ELb0ELb1ELb1ELb0EEENS1_19SingleTileSchedulerILb0ELb1ELb1ELi128EEEEEEEEEvNT_6ParamsE --------------------------
	.section	.text._ZN7cutlass13device_kernelIN5flash19enable_sm80_to_sm89INS1_16FlashAttnFwdSm80INS1_25CollectiveMainloopFwdSm80ILi8ELi2ELb1EN4cute5tupleIJNS5_1CILi128EEENS7_ILi96EEENS7_ILi192EEEEEELi192ENS_10bfloat16_tEfNS_4arch4Sm80ELb0ELb0ELb1ELb0ELb0ELb0ELb1ELb1EEENS1_21CollectiveEpilogueFwdINS6_IJS8_SA_S9_EEENS6_IJNS7_ILi1EEESI_SI_EEESC_SE_Li256ELb0ELb1ELb1ELb0EEENS1_19SingleTileSchedulerILb0ELb1ELb1ELi128EEEEEEEEEvNT_6ParamsE,"ax",@progbits
	.align	128
.text._ZN7cutlass13device_kernelIN5flash19enable_sm80_to_sm89INS1_16FlashAttnFwdSm80INS1_25CollectiveMainloopFwdSm80ILi8ELi2ELb1EN4cute5tupleIJNS5_1CILi128EEENS7_ILi96EEENS7_ILi192EEEEEELi192ENS_10bfloat16_tEfNS_4arch4Sm80ELb0ELb0ELb1ELb0ELb0ELb0ELb1ELb1EEENS1_21CollectiveEpilogueFwdINS6_IJS8_SA_S9_EEENS6_IJNS7_ILi1EEESI_SI_EEESC_SE_Li256ELb0ELb1ELb1ELb0EEENS1_19SingleTileSchedulerILb0ELb1ELb1ELi128EEEEEEEEEvNT_6ParamsE:
        .type           _ZN7cutlass13device_kernelIN5flash19enable_sm80_to_sm89INS1_16FlashAttnFwdSm80INS1_25CollectiveMainloopFwdSm80ILi8ELi2ELb1EN4cute5tupleIJNS5_1CILi128EEENS7_ILi96EEENS7_ILi192EEEEEELi192ENS_10bfloat16_tEfNS_4arch4Sm80ELb0ELb0ELb1ELb0ELb0ELb0ELb1ELb1EEENS1_21CollectiveEpilogueFwdINS6_IJS8_SA_S9_EEENS6_IJNS7_ILi1EEESI_SI_EEESC_SE_Li256ELb0ELb1ELb1ELb0EEENS1_19SingleTileSchedulerILb0ELb1ELb1ELi128EEEEEEEEEvNT_6ParamsE,@function
        .size           _ZN7cutlass13device_kernelIN5flash19enable_sm80_to_sm89INS1_16FlashAttnFwdSm80INS1_25CollectiveMainloopFwdSm80ILi8ELi2ELb1EN4cute5tupleIJNS5_1CILi128EEENS7_ILi96EEENS7_ILi192EEEEEELi192ENS_10bfloat16_tEfNS_4arch4Sm80ELb0ELb0ELb1ELb0ELb0ELb0ELb1ELb1EEENS1_21CollectiveEpilogueFwdINS6_IJS8_SA_S9_EEENS6_IJNS7_ILi1EEESI_SI_EEESC_SE_Li256ELb0ELb1ELb1ELb0EEENS1_19SingleTileSchedulerILb0ELb1ELb1ELi128EEEEEEEEEvNT_6ParamsE,(.L_x_27 - _ZN7cutlass13device_kernelIN5flash19enable_sm80_to_sm89INS1_16FlashAttnFwdSm80INS1_25CollectiveMainloopFwdSm80ILi8ELi2ELb1EN4cute5tupleIJNS5_1CILi128EEENS7_ILi96EEENS7_ILi192EEEEEELi192ENS_10bfloat16_tEfNS_4arch4Sm80ELb0ELb0ELb1ELb0ELb0ELb0ELb1ELb1EEENS1_21CollectiveEpilogueFwdINS6_IJS8_SA_S9_EEENS6_IJNS7_ILi1EEESI_SI_EEESC_SE_Li256ELb0ELb1ELb1ELb0EEENS1_19SingleTileSchedulerILb0ELb1ELb1ELi128EEEEEEEEEvNT_6ParamsE)
        .other          _ZN7cutlass13device_kernelIN5flash19enable_sm80_to_sm89INS1_16FlashAttnFwdSm80INS1_25CollectiveMainloopFwdSm80ILi8ELi2ELb1EN4cute5tupleIJNS5_1CILi128EEENS7_ILi96EEENS7_ILi192EEEEEELi192ENS_10bfloat16_tEfNS_4arch4Sm80ELb0ELb0ELb1ELb0ELb0ELb0ELb1ELb1EEENS1_21CollectiveEpilogueFwdINS6_IJS8_SA_S9_EEENS6_IJNS7_ILi1EEESI_SI_EEESC_SE_Li256ELb0ELb1ELb1ELb0EEENS1_19SingleTileSchedulerILb0ELb1ELb1ELi128EEEEEEEEEvNT_6ParamsE,@"STO_CUDA_ENTRY STV_DEFAULT"
_ZN7cutlass13device_kernelIN5flash19enable_sm80_to_sm89INS1_16FlashAttnFwdSm80INS1_25CollectiveMainloopFwdSm80ILi8ELi2ELb1EN4cute5tupleIJNS5_1CILi128EEENS7_ILi96EEENS7_ILi192EEEEEELi192ENS_10bfloat16_tEfNS_4arch4Sm80ELb0ELb0ELb1ELb0ELb0ELb0ELb1ELb1EEENS1_21CollectiveEpilogueFwdINS6_IJS8_SA_S9_EEENS6_IJNS7_ILi1EEESI_SI_EEESC_SE_Li256ELb0ELb1ELb1ELb0EEENS1_19SingleTileSchedulerILb0ELb1ELb1ELi128EEEEEEEEEvNT_6ParamsE:
[----:B------:R-:W-:Y:S01]  /*0000*/  LDC R1, c[0x0][0x28] ;  /* 0x00000a00ff017b82 */ /* 0x000fe20000000800 */
[----:B------:R-:W-:Y:S05]  /*0010*/  EXIT ;  /* 0x000000000000794d */ /* 0x000fea0003800000 */
.L_x_9:
        /* <DEDUP_REMOVED lines=14> */
.L_x_27:


//--------------------- .text._ZN7cutlass13device_kernelIN5flash19enable_sm80_to_sm89INS1_16FlashAttnFwdSm80INS1_25CollectiveMainloopFwdSm80ILi8ELi2ELb0EN4cute5tupleIJNS5_1CILi128EEENS7_ILi64EEENS7_ILi192EEEEEELi192ENS_10bfloat16_tEfNS_4arch4Sm80ELb0ELb0ELb1ELb1ELb0ELb0ELb1ELb1EEENS1_21CollectiveEpilogueFwdINS6_IJS8_SA_S9_EEENS6_IJNS7_ILi1EEESI_SI_EEESC_SE_Li256ELb1ELb1ELb1ELb0EEENS1_36VarlenDynamicPersistentTileSchedulerILi128ELi64ELi256ELi256ELb1ELb1ELb0ELb0ELb1ELb1EEEEEEEEEvNT_6ParamsE --------------------------
	.section	.text._ZN7cutlass13device_kernelIN5flash19enable_sm80_to_sm89INS1_16FlashAttnFwdSm80INS1_25CollectiveMainloopFwdSm80ILi8ELi2ELb0EN4cute5tupleIJNS5_1CILi128EEENS7_ILi64EEENS7_ILi192EEEEEELi192ENS_10bfloat16_tEfNS_4arch4Sm80ELb0ELb0ELb1ELb1ELb0ELb0ELb1ELb1EEENS1_21CollectiveEpilogueFwdINS6_IJS8_SA_S9_EEENS6_IJNS7_ILi1EEESI_SI_EEESC_SE_Li256ELb1ELb1ELb1ELb0EEENS1_36VarlenDynamicPersistentTileSchedulerILi128ELi64ELi256ELi256ELb1ELb1ELb0ELb0ELb1ELb1EEEEEEEEEvNT_6ParamsE,"ax",@progbits
	.align	128
.text._ZN7cutlass13device_kernelIN5flash19enable_sm80_to_sm89INS1_16FlashAttnFwdSm80INS1_25CollectiveMainloopFwdSm80ILi8ELi2ELb0EN4cute5tupleIJNS5_1CILi128EEENS7_ILi64EEENS7_ILi192EEEEEELi192ENS_10bfloat16_tEfNS_4arch4Sm80ELb0ELb0ELb1ELb1ELb0ELb0ELb1ELb1EEENS1_21CollectiveEpilogueFwdINS6_IJS8_SA_S9_EEENS6_IJNS7_ILi1EEESI_SI_EEESC_SE_Li256ELb1ELb1ELb1ELb0EEENS1_36VarlenDynamicPersistentTileSchedulerILi128ELi64ELi256ELi256ELb1ELb1ELb0ELb0ELb1ELb1EEEEEEEEEvNT_6ParamsE:
        .type           _ZN7cutlass13device_kernelIN5flash19enable_sm80_to_sm89INS1_16FlashAttnFwdSm80INS1_25CollectiveMainloopFwdSm80ILi8ELi2ELb0EN4cute5tupleIJNS5_1CILi128EEENS7_ILi64EEENS7_ILi192EEEEEELi192ENS_10bfloat16_tEfNS_4arch4Sm80ELb0ELb0ELb1ELb1ELb0ELb0ELb1ELb1EEENS1_21CollectiveEpilogueFwdINS6_IJS8_SA_S9_EEENS6_IJNS7_ILi1EEESI_SI_EEESC_SE_Li256ELb1ELb1ELb1ELb0EEENS1_36VarlenDynamicPersistentTileSchedulerILi128ELi64ELi256ELi256ELb1ELb1ELb0ELb0ELb1ELb1EEEEEEEEEvNT_6ParamsE,@function
        .size           _ZN7cutlass13device_kernelIN5flash19enable_sm80_to_sm89INS1_16FlashAttnFwdSm80INS1_25CollectiveMainloopFwdSm80ILi8ELi2ELb0EN4cute5tupleIJNS5_1CILi128EEENS7_ILi64EEENS7_ILi192EEEEEELi192ENS_10bfloat16_tEfNS_4arch4Sm80ELb0ELb0ELb1ELb1ELb0ELb0ELb1ELb1EEENS1_21CollectiveEpilogueFwdINS6_IJS8_SA_S9_EEENS6_IJNS7_ILi1EEESI_SI_EEESC_SE_Li256ELb1ELb1ELb1ELb0EEENS1_36VarlenDynamicPersistentTileSchedulerILi128ELi64ELi256ELi256ELb1ELb1ELb0ELb0ELb1ELb1EEEEEEEEEvNT_6ParamsE,(.L_x_28 - _ZN7cutlass13device_kernelIN5flash19enable_sm80_to_sm89INS1_16FlashAttnFwdSm80INS1_25CollectiveMainloopFwdSm80ILi8ELi2ELb0EN4cute5tupleIJNS5_1CILi128EEENS7_ILi64EEENS7_ILi192EEEEEELi192ENS_10bfloat16_tEfNS_4arch4Sm80ELb0ELb0ELb1ELb1ELb0ELb0ELb1ELb1EEENS1_21CollectiveEpilogueFwdINS6_IJS8_SA_S9_EEENS6_IJNS7_ILi1EEESI_SI_EEESC_SE_Li256ELb1ELb1ELb1ELb0EEENS1_36VarlenDynamicPersistentTileSchedulerILi128ELi64ELi256ELi256ELb1ELb1ELb0ELb0ELb1ELb1EEEEEEEEEvNT_6ParamsE)
        .other          _ZN7cutlass13device_kernelIN5flash19enable_sm80_to_sm89INS1_16FlashAttnFwdSm80INS1_25CollectiveMainloopFwdSm80ILi8ELi2ELb0EN4cute5tupleIJNS5_1CILi128EEENS7_ILi64EEENS7_ILi192EEEEEELi192ENS_10bfloat16_tEfNS_4arch4Sm80ELb0ELb0ELb1ELb1ELb0ELb0ELb1ELb1EEENS1_21CollectiveEpilogueFwdINS6_IJS8_SA_S9_EEENS6_IJNS7_ILi1EEESI_SI_EEESC_SE_Li256ELb1ELb1ELb1ELb0EEENS1_36VarlenDynamicPersistentTileSchedulerILi128ELi64ELi256ELi256ELb1ELb1ELb0ELb0ELb1ELb1EEEEEEEEEvNT_6ParamsE,@"STO_CUDA_ENTRY STV_DEFAULT"
_ZN7cutlass13device_kernelIN5flash19enable_sm80_to_sm89INS1_16FlashAttnFwdSm80INS1_25CollectiveMainloopFwdSm80ILi8ELi2ELb0EN4cute5tupleIJNS5_1CILi128EEENS7_ILi64EEENS7_ILi192EEEEEELi192ENS_10bfloat16_tEfNS_4arch4Sm80ELb0ELb0ELb1ELb1ELb0ELb0ELb1ELb1EEENS1_21CollectiveEpilogueFwdINS6_IJS8_SA_S9_EEENS6_IJNS7_ILi1EEESI_SI_EEESC_SE_Li256ELb1ELb1ELb1ELb0EEENS1_36VarlenDynamicPersistentTileSchedulerILi128ELi64ELi256ELi256ELb1ELb1ELb0ELb0ELb1ELb1EEEEEEEEEvNT_6ParamsE:
[----:B------:R-:W-:Y:S01]  /*0000*/  LDC R1, c[0x0][0x28] ;  /* 0x00000a00ff017b82 */ /* 0x000fe20000000800 */
[----:B------:R-:W-:Y:S05]  /*0010*/  EXIT ;  /* 0x000000000000794d */ /* 0x000fea0003800000 */
.L_x_10:
        /* <DEDUP_REMOVED lines=14> */
.L_x_28:


//--------------------- .text._ZN7cutlass13device_kernelIN5flash19enable_sm80_to_sm89INS1_16FlashAttnFwdSm80INS1_25CollectiveMainloopFwdSm80ILi8ELi2ELb0EN4cute5tupleIJNS5_1CILi128EEENS7_ILi64EEENS7_ILi192EEEEEELi192ENS_10bfloat16_tEfNS_4arch4Sm80ELb0ELb0ELb1ELb1ELb0ELb1ELb1ELb1EEENS1_21CollectiveEpilogueFwdINS6_IJS8_SA_S9_EEENS6_IJNS7_ILi1EEESI_SI_EEESC_SE_Li256ELb1ELb1ELb1ELb0EEENS1_36VarlenDynamicPersistentTileSchedulerILi128ELi64ELi256ELi256ELb1ELb1ELb0ELb0ELb1ELb1EEEEEEEEEvNT_6ParamsE --------------------------
	.section	.text._ZN7cutlass13device_kernelIN5flash19enable_sm80_to_sm89INS1_16FlashAttnFwdSm80INS1_25CollectiveMainloopFwdSm80ILi8ELi2ELb0EN4cute5tupleIJNS5_1CILi128EEENS7_ILi64EEENS7_ILi192EEEEEELi192ENS_10bfloat16_tEfNS_4arch4Sm80ELb0ELb0ELb1ELb1ELb0ELb1ELb1ELb1EEENS1_21CollectiveEpilogueFwdINS6_IJS8_SA_S9_EEENS6_IJNS7_ILi1EEESI_SI_EEESC_SE_Li256ELb1ELb1ELb1ELb0EEENS1_36VarlenDynamicPersistentTileSchedulerILi128ELi64ELi256ELi256ELb1ELb1ELb0ELb0ELb1ELb1EEEEEEEEEvNT_6ParamsE,"ax",@progbits
	.align	128
.text._ZN7cutlass13device_kernelIN5flash19enable_sm80_to_sm89INS1_16FlashAttnFwdSm80INS1_25CollectiveMainloopFwdSm80ILi8ELi2ELb0EN4cute5tupleIJNS5_1CILi128EEENS7_ILi64EEENS7_ILi192EEEEEELi192ENS_10bfloat16_tEfNS_4arch4Sm80ELb0ELb0ELb1ELb1ELb0ELb1ELb1ELb1EEENS1_21CollectiveEpilogueFwdINS6_IJS8_SA_S9_EEENS6_IJNS7_ILi1EEESI_SI_EEESC_SE_Li256ELb1ELb1ELb1ELb0EEENS1_36VarlenDynamicPersistentTileSchedulerILi128ELi64ELi256ELi256ELb1ELb1ELb0ELb0ELb1ELb1EEEEEEEEEvNT_6ParamsE:
        .type           _ZN7cutlass13device_kernelIN5flash19enable_sm80_to_sm89INS1_16FlashAttnFwdSm80INS1_25CollectiveMainloopFwdSm80ILi8ELi2ELb0EN4cute5tupleIJNS5_1CILi128EEENS7_ILi64EEENS7_ILi192EEEEEELi192ENS_10bfloat16_tEfNS_4arch4Sm80ELb0ELb0ELb1ELb1ELb0ELb1ELb1ELb1EEENS1_21CollectiveEpilogueFwdINS6_IJS8_SA_S9_EEENS6_IJNS7_ILi1EEESI_SI_EEESC_SE_Li256ELb1ELb1ELb1ELb0EEENS1_36VarlenDynamicPersistentTileSchedulerILi128ELi64ELi256ELi256ELb1ELb1ELb0ELb0ELb1ELb1EEEEEEEEEvNT_6ParamsE,@function
        .size           _ZN7cutlass13device_kernelIN5flash19enable_sm80_to_sm89INS1_16FlashAttnFwdSm80INS1_25CollectiveMainloopFwdSm80ILi8ELi2ELb0EN4cute5tupleIJNS5_1CILi128EEENS7_ILi64EEENS7_ILi192EEEEEELi192ENS_10bfloat16_tEfNS_4arch4Sm80ELb0ELb0ELb1ELb1ELb0ELb1ELb1ELb1EEENS1_21CollectiveEpilogueFwdINS6_IJS8_SA_S9_EEENS6_IJNS7_ILi1EEESI_SI_EEESC_SE_Li256ELb1ELb1ELb1ELb0EEENS1_36VarlenDynamicPersistentTileSchedulerILi128ELi64ELi256ELi256ELb1ELb1ELb0ELb0ELb1ELb1EEEEEEEEEvNT_6ParamsE,(.L_x_29 - _ZN7cutlass13device_kernelIN5flash19enable_sm80_to_sm89INS1_16FlashAttnFwdSm80INS1_25CollectiveMainloopFwdSm80ILi8ELi2ELb0EN4cute5tupleIJNS5_1CILi128EEENS7_ILi64EEENS7_ILi192EEEEEELi192ENS_10bfloat16_tEfNS_4arch4Sm80ELb0ELb0ELb1ELb1ELb0ELb1ELb1ELb1EEENS1_21CollectiveEpilogueFwdINS6_IJS8_SA_S9_EEENS6_IJNS7_ILi1EEESI_SI_EEESC_SE_Li256ELb1ELb1ELb1ELb0EEENS1_36VarlenDynamicPersistentTileSchedulerILi128ELi64ELi256ELi256ELb1ELb1ELb0ELb0ELb1ELb1EEEEEEEEEvNT_6ParamsE)
        .other          _ZN7cutlass13device_kernelIN5flash19enable_sm80_to_sm89INS1_16FlashAttnFwdSm80INS1_25CollectiveMainloopFwdSm80ILi8ELi2ELb0EN4cute5tupleIJNS5_1CILi128EEENS7_ILi64EEENS7_ILi192EEEEEELi192ENS_10bfloat16_tEfNS_4arch4Sm80ELb0ELb0ELb1ELb1ELb0ELb1ELb1ELb1EEENS1_21CollectiveEpilogueFwdINS6_IJS8_SA_S9_EEENS6_IJNS7_ILi1EEESI_SI_EEESC_SE_Li256ELb1ELb1ELb1ELb0EEENS1_36VarlenDynamicPersistentTileSchedulerILi128ELi64ELi256ELi256ELb1ELb1ELb0ELb0ELb1ELb1EEEEEEEEEvNT_6ParamsE,@"STO_CUDA_ENTRY STV_DEFAULT"
_ZN7cutlass13device_kernelIN5flash19enable_sm80_to_sm89INS1_16FlashAttnFwdSm80INS1_25CollectiveMainloopFwdSm80ILi8ELi2ELb0EN4cute5tupleIJNS5_1CILi128EEENS7_ILi64EEENS7_ILi192EEEEEELi192ENS_10bfloat16_tEfNS_4arch4Sm80ELb0ELb0ELb1ELb1ELb0ELb1ELb1ELb1EEENS1_21CollectiveEpilogueFwdINS6_IJS8_SA_S9_EEENS6_IJNS7_ILi1EEESI_SI_EEESC_SE_Li256ELb1ELb1ELb1ELb0EEENS1_36VarlenDynamicPersistentTileSchedulerILi128ELi64ELi256ELi256ELb1ELb1ELb0ELb0ELb1ELb1EEEEEEEEEvNT_6ParamsE:
[----:B------:R-:W-:Y:S01]  /*0000*/  LDC R1, c[0x0][0x28] ;  /* 0x00000a00ff017b82 */ /* 0x000fe20000000800 */
[----:B------:R-:W-:Y:S05]  /*0010*/  EXIT ;  /* 0x000000000000794d */ /* 0x000fea0003800000 */
.L_x_11:
        /* <DEDUP_REMOVED lines=14> */
.L_x_29:


//--------------------- .text._ZN7cutlass13device_kernelIN5flash19enable_sm80_to_sm89INS1_16FlashAttnFwdSm80INS1_25CollectiveMainloopFwdSm80ILi8ELi2ELb0EN4cute5tupleIJNS5_1CILi128EEENS7_ILi64EEENS7_ILi192EEEEEELi192ENS_10bfloat16_tEfNS_4arch4Sm80ELb0ELb1ELb1ELb0ELb0ELb0ELb1ELb1EEENS1_21CollectiveEpilogueFwdINS6_IJS8_SA_S9_EEENS6_IJNS7_ILi1EEESI_SI_EEESC_SE_Li256ELb0ELb1ELb1ELb0EEENS1_19SingleTileSchedulerILb0ELb1ELb1ELi128EEEEEEEEEvNT_6ParamsE --------------------------
	.section	.text._ZN7cutlass13device_kernelIN5flash19enable_sm80_to_sm89INS1_16FlashAttnFwdSm80INS1_25CollectiveMainloopFwdSm80ILi8ELi2ELb0EN4cute5tupleIJNS5_1CILi128EEENS7_ILi64EEENS7_ILi192EEEEEELi192ENS_10bfloat16_tEfNS_4arch4Sm80ELb0ELb1ELb1ELb0ELb0ELb0ELb1ELb1EEENS1_21CollectiveEpilogueFwdINS6_IJS8_SA_S9_EEENS6_IJNS7_ILi1EEESI_SI_EEESC_SE_Li256ELb0ELb1ELb1ELb0EEENS1_19SingleTileSchedulerILb0ELb1ELb1ELi128EEEEEEEEEvNT_6ParamsE,"ax",@progbits
	.align	128
.text._ZN7cutlass13device_kernelIN5flash19enable_sm80_to_sm89INS1_16FlashAttnFwdSm80INS1_25CollectiveMainloopFwdSm80ILi8ELi2ELb0EN4cute5tupleIJNS5_1CILi128EEENS7_ILi64EEENS7_ILi192EEEEEELi192ENS_10bfloat16_tEfNS_4arch4Sm80ELb0ELb1ELb1ELb0ELb0ELb0ELb1ELb1EEENS1_21CollectiveEpilogueFwdINS6_IJS8_SA_S9_EEENS6_IJNS7_ILi1EEESI_SI_EEESC_SE_Li256ELb0ELb1ELb1ELb0EEENS1_19SingleTileSchedulerILb0ELb1ELb1ELi128EEEEEEEEEvNT_6ParamsE:
        .type           _ZN7cutlass13device_kernelIN5flash19enable_sm80_to_sm89INS1_16FlashAttnFwdSm80INS1_25CollectiveMainloopFwdSm80ILi8ELi2ELb0EN4cute5tupleIJNS5_1CILi128EEENS7_ILi64EEENS7_ILi192EEEEEELi192ENS_10bfloat16_tEfNS_4arch4Sm80ELb0ELb1ELb1ELb0ELb0ELb0ELb1ELb1EEENS1_21CollectiveEpilogueFwdINS6_IJS8_SA_S9_EEENS6_IJNS7_ILi1EEESI_SI_EEESC_SE_Li256ELb0ELb1ELb1ELb0EEENS1_19SingleTileSchedulerILb0ELb1ELb1ELi128EEEEEEEEEvNT_6ParamsE,@function
        .size           _ZN7cutlass13device_kernelIN5flash19enable_sm80_to_sm89INS1_16FlashAttnFwdSm80INS1_25CollectiveMainloopFwdSm80ILi8ELi2ELb0EN4cute5tupleIJNS5_1CILi128EEENS7_ILi64EEENS7_ILi192EEEEEELi192ENS_10bfloat16_tEfNS_4arch4Sm80ELb0ELb1ELb1ELb0ELb0ELb0ELb1ELb1EEENS1_21CollectiveEpilogueFwdINS6_IJS8_SA_S9_EEENS6_IJNS7_ILi1EEESI_SI_EEESC_SE_Li256ELb0ELb1ELb1ELb0EEENS1_19SingleTileSchedulerILb0ELb1ELb1ELi128EEEEEEEEEvNT_6ParamsE,(.L_x_30 - _ZN7cutlass13device_kernelIN5flash19enable_sm80_to_sm89INS1_16FlashAttnFwdSm80INS1_25CollectiveMainloopFwdSm80ILi8ELi2ELb0EN4cute5tupleIJNS5_1CILi128EEENS7_ILi64EEENS7_ILi192EEEEEELi192ENS_10bfloat16_tEfNS_4arch4Sm80ELb0ELb1ELb1ELb0ELb0ELb0ELb1ELb1EEENS1_21CollectiveEpilogueFwdINS6_IJS8_SA_S9_EEENS6_IJNS7_ILi1EEESI_SI_EEESC_SE_Li256ELb0ELb1ELb1ELb0EEENS1_19SingleTileSchedulerILb0ELb1ELb1ELi128EEEEEEEEEvNT_6ParamsE)
        .other          _ZN7cutlass13device_kernelIN5flash19enable_sm80_to_sm89INS1_16FlashAttnFwdSm80INS1_25CollectiveMainloopFwdSm80ILi8ELi2ELb0EN4cute5tupleIJNS5_1CILi128EEENS7_ILi64EEENS7_ILi192EEEEEELi192ENS_10bfloat16_tEfNS_4arch4Sm80ELb0ELb1ELb1ELb0ELb0ELb0ELb1ELb1EEENS1_21CollectiveEpilogueFwdINS6_IJS8_SA_S9_EEENS6_IJNS7_ILi1EEESI_SI_EEESC_SE_Li256ELb0ELb1ELb1ELb0EEENS1_19SingleTileSchedulerILb0ELb1ELb1ELi128EEEEEEEEEvNT_6ParamsE,@"STO_CUDA_ENTRY STV_DEFAULT"
_ZN7cutlass13device_kernelIN5flash19enable_sm80_to_sm89INS1_16FlashAttnFwdSm80INS1_25CollectiveMainloopFwdSm80ILi8ELi2ELb0EN4cute5tupleIJNS5_1CILi128EEENS7_ILi64EEENS7_ILi192EEEEEELi192ENS_10bfloat16_tEfNS_4arch4Sm80ELb0ELb1ELb1ELb0ELb0ELb0ELb1ELb1EEENS1_21CollectiveEpilogueFwdINS6_IJS8_SA_S9_EEENS6_IJNS7_ILi1EEESI_SI_EEESC_SE_Li256ELb0ELb1ELb1ELb0EEENS1_19SingleTileSchedulerILb0ELb1ELb1ELi128EEEEEEEEEvNT_6ParamsE:
[----:B------:R-:W-:Y:S01]  /*0000*/  LDC R1, c[0x0][0x28] ;  /* 0x00000a00ff017b82 */ /* 0x000fe20000000800 */
[----:B------:R-:W-:Y:S05]  /*0010*/  EXIT ;  /* 0x000000000000794d */ /* 0x000fea0003800000 */
.L_x_12:
        /* <DEDUP_REMOVED lines=14> */
.L_x_30:


//--------------------- .text._ZN7cutlass13device_kernelIN5flash19enable_sm80_to_sm89INS1_16FlashAttnFwdSm80INS1_25CollectiveMainloopFwdSm80ILi8ELi2ELb0EN4cute5tupleIJNS5_1CILi128EEENS7_ILi64EEENS7_ILi192EEEEEELi192ENS_10bfloat16_tEfNS_4arch4Sm80ELb0ELb1ELb1ELb1ELb0ELb0ELb1ELb1EEENS1_21CollectiveEpilogueFwdINS6_IJS8_SA_S9_EEENS6_IJNS7_ILi1EEESI_SI_EEESC_SE_Li256ELb1ELb1ELb1ELb0EEENS1_36VarlenDynamicPersistentTileSchedulerILi128ELi64ELi256ELi256ELb1ELb1ELb0ELb1ELb0ELb1EEEEEEEEEvNT_6ParamsE --------------------------
	.section	.text._ZN7cutlass13device_kernelIN5flash19enable_sm80_to_sm89INS1_16FlashAttnFwdSm80INS1_25CollectiveMainloopFwdSm80ILi8ELi2ELb0EN4cute5tupleIJNS5_1CILi128EEENS7_ILi64EEENS7_ILi192EEEEEELi192ENS_10bfloat16_tEfNS_4arch4Sm80ELb0ELb1ELb1ELb1ELb0ELb0ELb1ELb1EEENS1_21CollectiveEpilogueFwdINS6_IJS8_SA_S9_EEENS6_IJNS7_ILi1EEESI_SI_EEESC_SE_Li256ELb1ELb1ELb1ELb0EEENS1_36VarlenDynamicPersistentTileSchedulerILi128ELi64ELi256ELi256ELb1ELb1ELb0ELb1ELb0ELb1EEEEEEEEEvNT_6ParamsE,"ax",@progbits
	.align	128
.text._ZN7cutlass13device_kernelIN5flash19enable_sm80_to_sm89INS1_16FlashAttnFwdSm80INS1_25CollectiveMainloopFwdSm80ILi8ELi2ELb0EN4cute5tupleIJNS5_1CILi128EEENS7_ILi64EEENS7_ILi192EEEEEELi192ENS_10bfloat16_tEfNS_4arch4Sm80ELb0ELb1ELb1ELb1ELb0ELb0ELb1ELb1EEENS1_21CollectiveEpilogueFwdINS6_IJS8_SA_S9_EEENS6_IJNS7_ILi1EEESI_SI_EEESC_SE_Li256ELb1ELb1ELb1ELb0EEENS1_36VarlenDynamicPersistentTileSchedulerILi128ELi64ELi256ELi256ELb1ELb1ELb0ELb1ELb0ELb1EEEEEEEEEvNT_6ParamsE:
        .type           _ZN7cutlass13device_kernelIN5flash19enable_sm80_to_sm89INS1_16FlashAttnFwdSm80INS1_25CollectiveMainloopFwdSm80ILi8ELi2ELb0EN4cute5tupleIJNS5_1CILi128EEENS7_ILi64EEENS7_ILi192EEEEEELi192ENS_10bfloat16_tEfNS_4arch4Sm80ELb0ELb1ELb1ELb1ELb0ELb0ELb1ELb1EEENS1_21CollectiveEpilogueFwdINS6_IJS8_SA_S9_EEENS6_IJNS7_ILi1EEESI_SI_EEESC_SE_Li256ELb1ELb1ELb1ELb0EEENS1_36VarlenDynamicPersistentTileSchedulerILi128ELi64ELi256ELi256ELb1ELb1ELb0ELb1ELb0ELb1EEEEEEEEEvNT_6ParamsE,@function
        .size           _ZN7cutlass13device_kernelIN5flash19enable_sm80_to_sm89INS1_16FlashAttnFwdSm80INS1_25CollectiveMainloopFwdSm80ILi8ELi2ELb0EN4cute5tupleIJNS5_1CILi128EEENS7_ILi64EEENS7_ILi192EEEEEELi192ENS_10bfloat16_tEfNS_4arch4Sm80ELb0ELb1ELb1ELb1ELb0ELb0ELb1ELb1EEENS1_21CollectiveEpilogueFwdINS6_IJS8_SA_S9_EEENS6_IJNS7_ILi1EEESI_SI_EEESC_SE_Li256ELb1ELb1ELb1ELb0EEENS1_36VarlenDynamicPersistentTileSchedulerILi128ELi64ELi256ELi256ELb1ELb1ELb0ELb1ELb0ELb1EEEEEEEEEvNT_6ParamsE,(.L_x_31 - _ZN7cutlass13device_kernelIN5flash19enable_sm80_to_sm89INS1_16FlashAttnFwdSm80INS1_25CollectiveMainloopFwdSm80ILi8ELi2ELb0EN4cute5tupleIJNS5_1CILi128EEENS7_ILi64EEENS7_ILi192EEEEEELi192ENS_10bfloat16_tEfNS_4arch4Sm80ELb0ELb1ELb1ELb1ELb0ELb0ELb1ELb1EEENS1_21CollectiveEpilogueFwdINS6_IJS8_SA_S9_EEENS6_IJNS7_ILi1EEESI_SI_EEESC_SE_Li256ELb1ELb1ELb1ELb0EEENS1_36VarlenDynamicPersistentTileSchedulerILi128ELi64ELi256ELi256ELb1ELb1ELb0ELb1ELb0ELb1EEEEEEEEEvNT_6ParamsE)
        .other          _ZN7cutlass13device_kernelIN5flash19enable_sm80_to_sm89INS1_16FlashAttnFwdSm80INS1_25CollectiveMainloopFwdSm80ILi8ELi2ELb0EN4cute5tupleIJNS5_1CILi128EEENS7_ILi64EEENS7_ILi192EEEEEELi192ENS_10bfloat16_tEfNS_4arch4Sm80ELb0ELb1ELb1ELb1ELb0ELb0ELb1ELb1EEENS1_21CollectiveEpilogueFwdINS6_IJS8_SA_S9_EEENS6_IJNS7_ILi1EEESI_SI_EEESC_SE_Li256ELb1ELb1ELb1ELb0EEENS1_36VarlenDynamicPersistentTileSchedulerILi128ELi64ELi256ELi256ELb1ELb1ELb0ELb1ELb0ELb1EEEEEEEEEvNT_6ParamsE,@"STO_CUDA_ENTRY STV_DEFAULT"
_ZN7cutlass13device_kernelIN5flash19enable_sm80_to_sm89INS1_16FlashAttnFwdSm80INS1_25CollectiveMainloopFwdSm80ILi8ELi2ELb0EN4cute5tupleIJNS5_1CILi128EEENS7_ILi64EEENS7_ILi192EEEEEELi192ENS_10bfloat16_tEfNS_4arch4Sm80ELb0ELb1ELb1ELb1ELb0ELb0ELb1ELb1EEENS1_21CollectiveEpilogueFwdINS6_IJS8_SA_S9_EEENS6_IJNS7_ILi1EEESI_SI_EEESC_SE_Li256ELb1ELb1ELb1ELb0EEENS1_36VarlenDynamicPersistentTileSchedulerILi128ELi64ELi256ELi256ELb1ELb1ELb0ELb1ELb0ELb1EEEEEEEEEvNT_6ParamsE:
[----:B------:R-:W-:Y:S01]  /*0000*/  LDC R1, c[0x0][0x28] ;  /* 0x00000a00ff017b82 */ /* 0x000fe20000000800 */
[----:B------:R-:W-:Y:S05]  /*0010*/  EXIT ;  /* 0x000000000000794d */ /* 0x000fea0003800000 */
.L_x_13:
        /* <DEDUP_REMOVED lines=14> */
.L_x_31:


//--------------------- .text._ZN7cutlass13device_kernelIN5flash19enable_sm80_to_sm89INS1_16FlashAttnFwdSm80INS1_25CollectiveMainloopFwdSm80ILi8ELi2ELb0EN4cute5tupleIJNS5_1CILi128EEENS7_ILi64EEENS7_ILi192EEEEEELi192ENS_10bfloat16_tEfNS_4arch4Sm80ELb0ELb1ELb1ELb1ELb0ELb1ELb1ELb1EEENS1_21CollectiveEpilogueFwdINS6_IJS8_SA_S9_EEENS6_IJNS7_ILi1EEESI_SI_EEESC_SE_Li256ELb1ELb1ELb1ELb0EEENS1_36VarlenDynamicPersistentTileSchedulerILi128ELi64ELi256ELi256ELb1ELb1ELb0ELb1ELb0ELb1EEEEEEEEEvNT_6ParamsE --------------------------
	.section	.text._ZN7cutlass13device_kernelIN5flash19enable_sm80_to_sm89INS1_16FlashAttnFwdSm80INS1_25CollectiveMainloopFwdSm80ILi8ELi2ELb0EN4cute5tupleIJNS5_1CILi128EEENS7_ILi64EEENS7_ILi192EEEEEELi192ENS_10bfloat16_tEfNS_4arch4Sm80ELb0ELb1ELb1ELb1ELb0ELb1ELb1ELb1EEENS1_21CollectiveEpilogueFwdINS6_IJS8_SA_S9_EEENS6_IJNS7_ILi1EEESI_SI_EEESC_SE_Li256ELb1ELb1ELb1ELb0EEENS1_36VarlenDynamicPersistentTileSchedulerILi128ELi64ELi256ELi256ELb1ELb1ELb0ELb1ELb0ELb1EEEEEEEEEvNT_6ParamsE,"ax",@progbits
	.align	128
.text._ZN7cutlass13device_kernelIN5flash19enable_sm80_to_sm89INS1_16FlashAttnFwdSm80INS1_25CollectiveMainloopFwdSm80ILi8ELi2ELb0EN4cute5tupleIJNS5_1CILi128EEENS7_ILi64EEENS7_ILi192EEEEEELi192ENS_10bfloat16_tEfNS_4arch4Sm80ELb0ELb1ELb1ELb1ELb0ELb1ELb1ELb1EEENS1_21CollectiveEpilogueFwdINS6_IJS8_SA_S9_EEENS6_IJNS7_ILi1EEESI_SI_EEESC_SE_Li256ELb1ELb1ELb1ELb0EEENS1_36VarlenDynamicPersistentTileSchedulerILi128ELi64ELi256ELi256ELb1ELb1ELb0ELb1ELb0ELb1EEEEEEEEEvNT_6ParamsE:
        .type           _ZN7cutlass13device_kernelIN5flash19enable_sm80_to_sm89INS1_16FlashAttnFwdSm80INS1_25CollectiveMainloopFwdSm80ILi8ELi2ELb0EN4cute5tupleIJNS5_1CILi128EEENS7_ILi64EEENS7_ILi192EEEEEELi192ENS_10bfloat16_tEfNS_4arch4Sm80ELb0ELb1ELb1ELb1ELb0ELb1ELb1ELb1EEENS1_21CollectiveEpilogueFwdINS6_IJS8_SA_S9_EEENS6_IJNS7_ILi1EEESI_SI_EEESC_SE_Li256ELb1ELb1ELb1ELb0EEENS1_36VarlenDynamicPersistentTileSchedulerILi128ELi64ELi256ELi256ELb1ELb1ELb0ELb1ELb0ELb1EEEEEEEEEvNT_6ParamsE,@function
        .size           _ZN7cutlass13device_kernelIN5flash19enable_sm80_to_sm89INS1_16FlashAttnFwdSm80INS1_25CollectiveMainloopFwdSm80ILi8ELi2ELb0EN4cute5tupleIJNS5_1CILi128EEENS7_ILi64EEENS7_ILi192EEEEEELi192ENS_10bfloat16_tEfNS_4arch4Sm80ELb0ELb1ELb1ELb1ELb0ELb1ELb1ELb1EEENS1_21CollectiveEpilogueFwdINS6_IJS8_SA_S9_EEENS6_IJNS7_ILi1EEESI_SI_EEESC_SE_Li256ELb1ELb1ELb1ELb0EEENS1_36VarlenDynamicPersistentTileSchedulerILi128ELi64ELi256ELi256ELb1ELb1ELb0ELb1ELb0ELb1EEEEEEEEEvNT_6ParamsE,(.L_x_32 - _ZN7cutlass13device_kernelIN5flash19enable_sm80_to_sm89INS1_16FlashAttnFwdSm80INS1_25CollectiveMainloopFwdSm80ILi8ELi2ELb0EN4cute5tupleIJNS5_1CILi128EEENS7_ILi64EEENS7_ILi192EEEEEELi192ENS_10bfloat16_tEfNS_4arch4Sm80ELb0ELb1ELb1ELb1ELb0ELb1ELb1ELb1EEENS1_21CollectiveEpilogueFwdINS6_IJS8_SA_S9_EEENS6_IJNS7_ILi1EEESI_SI_EEESC_SE_Li256ELb1ELb1ELb1ELb0EEENS1_36VarlenDynamicPersistentTileSchedulerILi128ELi64ELi256ELi256ELb1ELb1ELb0ELb1ELb0ELb1EEEEEEEEEvNT_6ParamsE)
        .other          _ZN7cutlass13device_kernelIN5flash19enable_sm80_to_sm89INS1_16FlashAttnFwdSm80INS1_25CollectiveMainloopFwdSm80ILi8ELi2ELb0EN4cute5tupleIJNS5_1CILi128EEENS7_ILi64EEENS7_ILi192EEEEEELi192ENS_10bfloat16_tEfNS_4arch4Sm80ELb0ELb1ELb1ELb1ELb0ELb1ELb1ELb1EEENS1_21CollectiveEpilogueFwdINS6_IJS8_SA_S9_EEENS6_IJNS7_ILi1EEESI_SI_EEESC_SE_Li256ELb1ELb1ELb1ELb0EEENS1_36VarlenDynamicPersistentTileSchedulerILi128ELi64ELi256ELi256ELb1ELb1ELb0ELb1ELb0ELb1EEEEEEEEEvNT_6ParamsE,@"STO_CUDA_ENTRY STV_DEFAULT"
_ZN7cutlass13device_kernelIN5flash19enable_sm80_to_sm89INS1_16FlashAttnFwdSm80INS1_25CollectiveMainloopFwdSm80ILi8ELi2ELb0EN4cute5tupleIJNS5_1CILi128EEENS7_ILi64EEENS7_ILi192EEEEEELi192ENS_10bfloat16_tEfNS_4arch4Sm80ELb0ELb1ELb1ELb1ELb0ELb1ELb1ELb1EEENS1_21CollectiveEpilogueFwdINS6_IJS8_SA_S9_EEENS6_IJNS7_ILi1EEESI_SI_EEESC_SE_Li256ELb1ELb1ELb1ELb0EEENS1_36VarlenDynamicPersistentTileSchedulerILi128ELi64ELi256ELi256ELb1ELb1ELb0ELb1ELb0ELb1EEEEEEEEEvNT_6ParamsE:
[----:B------:R-:W-:Y:S01]  /*0000*/  LDC R1, c[0x0][0x28] ;  /* 0x00000a00ff017b82 */ /* 0x000fe20000000800 */
[----:B------:R-:W-:Y:S05]  /*0010*/  EXIT ;  /* 0x000000000000794d */ /* 0x000fea0003800000 */
.L_x_14:
        /* <DEDUP_REMOVED lines=14> */
.L_x_32:


//--------------------- .text._ZN7cutlass13device_kernelIN5flash19enable_sm80_to_sm89INS1_16FlashAttnFwdSm80INS1_25CollectiveMainloopFwdSm80ILi8ELi2ELb1EN4cute5tupleIJNS5_1CILi128EEENS7_ILi96EEENS7_ILi192EEEEEELi192ENS_10bfloat16_tEfNS_4arch4Sm80ELb1ELb0ELb1ELb0ELb0ELb0ELb1ELb1EEENS1_21CollectiveEpilogueFwdINS6_IJS8_SA_S9_EEENS6_IJNS7_ILi1EEESI_SI_EEESC_SE_Li256ELb0ELb1ELb1ELb0EEENS1_30DynamicPersistentTileSchedulerILi256ELi256ELb1ELb1ELb0EEEEEEEEEvNT_6ParamsE --------------------------
	.section	.text._ZN7cutlass13device_kernelIN5flash19enable_sm80_to_sm89INS1_16FlashAttnFwdSm80INS1_25CollectiveMainloopFwdSm80ILi8ELi2ELb1EN4cute5tupleIJNS5_1CILi128EEENS7_ILi96EEENS7_ILi192EEEEEELi192ENS_10bfloat16_tEfNS_4arch4Sm80ELb1ELb0ELb1ELb0ELb0ELb0ELb1ELb1EEENS1_21CollectiveEpilogueFwdINS6_IJS8_SA_S9_EEENS6_IJNS7_ILi1EEESI_SI_EEESC_SE_Li256ELb0ELb1ELb1ELb0EEENS1_30DynamicPersistentTileSchedulerILi256ELi256ELb1ELb1ELb0EEEEEEEEEvNT_6ParamsE,"ax",@progbits
	.align	128
.text._ZN7cutlass13device_kernelIN5flash19enable_sm80_to_sm89INS1_16FlashAttnFwdSm80INS1_25CollectiveMainloopFwdSm80ILi8ELi2ELb1EN4cute5tupleIJNS5_1CILi128EEENS7_ILi96EEENS7_ILi192EEEEEELi192ENS_10bfloat16_tEfNS_4arch4Sm80ELb1ELb0ELb1ELb0ELb0ELb0ELb1ELb1EEENS1_21CollectiveEpilogueFwdINS6_IJS8_SA_S9_EEENS6_IJNS7_ILi1EEESI_SI_EEESC_SE_Li256ELb0ELb1ELb1ELb0EEENS1_30DynamicPersistentTileSchedulerILi256ELi256ELb1ELb1ELb0EEEEEEEEEvNT_6ParamsE:
        .type           _ZN7cutlass13device_kernelIN5flash19enable_sm80_to_sm89INS1_16FlashAttnFwdSm80INS1_25CollectiveMainloopFwdSm80ILi8ELi2ELb1EN4cute5tupleIJNS5_1CILi128EEENS7_ILi96EEENS7_ILi192EEEEEELi192ENS_10bfloat16_tEfNS_4arch4Sm80ELb1ELb0ELb1ELb0ELb0ELb0ELb1ELb1EEENS1_21CollectiveEpilogueFwdINS6_IJS8_SA_S9_EEENS6_IJNS7_ILi1EEESI_SI_EEESC_SE_Li256ELb0ELb1ELb1ELb0EEENS1_30DynamicPersistentTileSchedulerILi256ELi256ELb1ELb1ELb0EEEEEEEEEvNT_6ParamsE,@function
        .size           _ZN7cutlass13device_kernelIN5flash19enable_sm80_to_sm89INS1_16FlashAttnFwdSm80INS1_25CollectiveMainloopFwdSm80ILi8ELi2ELb1EN4cute5tupleIJNS5_1CILi128EEENS7_ILi96EEENS7_ILi192EEEEEELi192ENS_10bfloat16_tEfNS_4arch4Sm80ELb1ELb0ELb1ELb0ELb0ELb0ELb1ELb1EEENS1_21CollectiveEpilogueFwdINS6_IJS8_SA_S9_EEENS6_IJNS7_ILi1EEESI_SI_EEESC_SE_Li256ELb0ELb1ELb1ELb0EEENS1_30DynamicPersistentTileSchedulerILi256ELi256ELb1ELb1ELb0EEEEEEEEEvNT_6ParamsE,(.L_x_33 - _ZN7cutlass13device_kernelIN5flash19enable_sm80_to_sm89INS1_16FlashAttnFwdSm80INS1_25CollectiveMainloopFwdSm80ILi8ELi2ELb1EN4cute5tupleIJNS5_1CILi128EEENS7_ILi96EEENS7_ILi192EEEEEELi192ENS_10bfloat16_tEfNS_4arch4Sm80ELb1ELb0ELb1ELb0ELb0ELb0ELb1ELb1EEENS1_21CollectiveEpilogueFwdINS6_IJS8_SA_S9_EEENS6_IJNS7_ILi1EEESI_SI_EEESC_SE_Li256ELb0ELb1ELb1ELb0EEENS1_30DynamicPersistentTileSchedulerILi256ELi256ELb1ELb1ELb0EEEEEEEEEvNT_6ParamsE)
        .other          _ZN7cutlass13device_kernelIN5flash19enable_sm80_to_sm89INS1_16FlashAttnFwdSm80INS1_25CollectiveMainloopFwdSm80ILi8ELi2ELb1EN4cute5tupleIJNS5_1CILi128EEENS7_ILi96EEENS7_ILi192EEEEEELi192ENS_10bfloat16_tEfNS_4arch4Sm80ELb1ELb0ELb1ELb0ELb0ELb0ELb1ELb1EEENS1_21CollectiveEpilogueFwdINS6_IJS8_SA_S9_EEENS6_IJNS7_ILi1EEESI_SI_EEESC_SE_Li256ELb0ELb1ELb1ELb0EEENS1_30DynamicPersistentTileSchedulerILi256ELi256ELb1ELb1ELb0EEEEEEEEEvNT_6ParamsE,@"STO_CUDA_ENTRY STV_DEFAULT"
_ZN7cutlass13device_kernelIN5flash19enable_sm80_to_sm89INS1_16FlashAttnFwdSm80INS1_25CollectiveMainloopFwdSm80ILi8ELi2ELb1EN4cute5tupleIJNS5_1CILi128EEENS7_ILi96EEENS7_ILi192EEEEEELi192ENS_10bfloat16_tEfNS_4arch4Sm80ELb1ELb0ELb1ELb0ELb0ELb0ELb1ELb1EEENS1_21CollectiveEpilogueFwdINS6_IJS8_SA_S9_EEENS6_IJNS7_ILi1EEESI_SI_EEESC_SE_Li256ELb0ELb1ELb1ELb0EEENS1_30DynamicPersistentTileSchedulerILi256ELi256ELb1ELb1ELb0EEEEEEEEEvNT_6ParamsE:
[----:B------:R-:W-:Y:S01]  /*0000*/  LDC R1, c[0x0][0x28] ;  /* 0x00000a00ff017b82 */ /* 0x000fe20000000800 */
[----:B------:R-:W-:Y:S05]  /*0010*/  EXIT ;  /* 0x000000000000794d */ /* 0x000fea0003800000 */
.L_x_15:
        /* <DEDUP_REMOVED lines=14> */
.L_x_33:


//--------------------- .text._ZN7cutlass13device_kernelIN5flash19enable_sm80_to_sm89INS1_16FlashAttnFwdSm80INS1_25CollectiveMainloopFwdSm80ILi8ELi2ELb0EN4cute5tupleIJNS5_1CILi128EEENS7_ILi64EEENS7_ILi192EEEEEELi192ENS_10bfloat16_tEfNS_4arch4Sm80ELb1ELb0ELb1ELb1ELb0ELb0ELb1ELb1EEENS1_21CollectiveEpilogueFwdINS6_IJS8_SA_S9_EEENS6_IJNS7_ILi1EEESI_SI_EEESC_SE_Li256ELb1ELb1ELb1ELb0EEENS1_36VarlenDynamicPersistentTileSchedulerILi128ELi64ELi256ELi256ELb1ELb1ELb0ELb1ELb1ELb1EEEEEEEEEvNT_6ParamsE --------------------------
	.section	.text._ZN7cutlass13device_kernelIN5flash19enable_sm80_to_sm89INS1_16FlashAttnFwdSm80INS1_25CollectiveMainloopFwdSm80ILi8ELi2ELb0EN4cute5tupleIJNS5_1CILi128EEENS7_ILi64EEENS7_ILi192EEEEEELi192ENS_10bfloat16_tEfNS_4arch4Sm80ELb1ELb0ELb1ELb1ELb0ELb0ELb1ELb1EEENS1_21CollectiveEpilogueFwdINS6_IJS8_SA_S9_EEENS6_IJNS7_ILi1EEESI_SI_EEESC_SE_Li256ELb1ELb1ELb1ELb0EEENS1_36VarlenDynamicPersistentTileSchedulerILi128ELi64ELi256ELi256ELb1ELb1ELb0ELb1ELb1ELb1EEEEEEEEEvNT_6ParamsE,"ax",@progbits
	.align	128
.text._ZN7cutlass13device_kernelIN5flash19enable_sm80_to_sm89INS1_16FlashAttnFwdSm80INS1_25CollectiveMainloopFwdSm80ILi8ELi2ELb0EN4cute5tupleIJNS5_1CILi128EEENS7_ILi64EEENS7_ILi192EEEEEELi192ENS_10bfloat16_tEfNS_4arch4Sm80ELb1ELb0ELb1ELb1ELb0ELb0ELb1ELb1EEENS1_21CollectiveEpilogueFwdINS6_IJS8_SA_S9_EEENS6_IJNS7_ILi1EEESI_SI_EEESC_SE_Li256ELb1ELb1ELb1ELb0EEENS1_36VarlenDynamicPersistentTileSchedulerILi128ELi64ELi256ELi256ELb1ELb1ELb0ELb1ELb1ELb1EEEEEEEEEvNT_6ParamsE:
        .type           _ZN7cutlass13device_kernelIN5flash19enable_sm80_to_sm89INS1_16FlashAttnFwdSm80INS1_25CollectiveMainloopFwdSm80ILi8ELi2ELb0EN4cute5tupleIJNS5_1CILi128EEENS7_ILi64EEENS7_ILi192EEEEEELi192ENS_10bfloat16_tEfNS_4arch4Sm80ELb1ELb0ELb1ELb1ELb0ELb0ELb1ELb1EEENS1_21CollectiveEpilogueFwdINS6_IJS8_SA_S9_EEENS6_IJNS7_ILi1EEESI_SI_EEESC_SE_Li256ELb1ELb1ELb1ELb0EEENS1_36VarlenDynamicPersistentTileSchedulerILi128ELi64ELi256ELi256ELb1ELb1ELb0ELb1ELb1ELb1EEEEEEEEEvNT_6ParamsE,@function
        .size           _ZN7cutlass13device_kernelIN5flash19enable_sm80_to_sm89INS1_16FlashAttnFwdSm80INS1_25CollectiveMainloopFwdSm80ILi8ELi2ELb0EN4cute5tupleIJNS5_1CILi128EEENS7_ILi64EEENS7_ILi192EEEEEELi192ENS_10bfloat16_tEfNS_4arch4Sm80ELb1ELb0ELb1ELb1ELb0ELb0ELb1ELb1EEENS1_21CollectiveEpilogueFwdINS6_IJS8_SA_S9_EEENS6_IJNS7_ILi1EEESI_SI_EEESC_SE_Li256ELb1ELb1ELb1ELb0EEENS1_36VarlenDynamicPersistentTileSchedulerILi128ELi64ELi256ELi256ELb1ELb1ELb0ELb1ELb1ELb1EEEEEEEEEvNT_6ParamsE,(.L_x_34 - _ZN7cutlass13device_kernelIN5flash19enable_sm80_to_sm89INS1_16FlashAttnFwdSm80INS1_25CollectiveMainloopFwdSm80ILi8ELi2ELb0EN4cute5tupleIJNS5_1CILi128EEENS7_ILi64EEENS7_ILi192EEEEEELi192ENS_10bfloat16_tEfNS_4arch4Sm80ELb1ELb0ELb1ELb1ELb0ELb0ELb1ELb1EEENS1_21CollectiveEpilogueFwdINS6_IJS8_SA_S9_EEENS6_IJNS7_ILi1EEESI_SI_EEESC_SE_Li256ELb1ELb1ELb1ELb0EEENS1_36VarlenDynamicPersistentTileSchedulerILi128ELi64ELi256ELi256ELb1ELb1ELb0ELb1ELb1ELb1EEEEEEEEEvNT_6ParamsE)
        .other          _ZN7cutlass13device_kernelIN5flash19enable_sm80_to_sm89INS1_16FlashAttnFwdSm80INS1_25CollectiveMainloopFwdSm80ILi8ELi2ELb0EN4cute5tupleIJNS5_1CILi128EEENS7_ILi64EEENS7_ILi192EEEEEELi192ENS_10bfloat16_tEfNS_4arch4Sm80ELb1ELb0ELb1ELb1ELb0ELb0ELb1ELb1EEENS1_21CollectiveEpilogueFwdINS6_IJS8_SA_S9_EEENS6_IJNS7_ILi1EEESI_SI_EEESC_SE_Li256ELb1ELb1ELb1ELb0EEENS1_36VarlenDynamicPersistentTileSchedulerILi128ELi64ELi256ELi256ELb1ELb1ELb0ELb1ELb1ELb1EEEEEEEEEvNT_6ParamsE,@"STO_CUDA_ENTRY STV_DEFAULT"
_ZN7cutlass13device_kernelIN5flash19enable_sm80_to_sm89INS1_16FlashAttnFwdSm80INS1_25CollectiveMainloopFwdSm80ILi8ELi2ELb0EN4cute5tupleIJNS5_1CILi128EEENS7_ILi64EEENS7_ILi192EEEEEELi192ENS_10bfloat16_tEfNS_4arch4Sm80ELb1ELb0ELb1ELb1ELb0ELb0ELb1ELb1EEENS1_21CollectiveEpilogueFwdINS6_IJS8_SA_S9_EEENS6_IJNS7_ILi1EEESI_SI_EEESC_SE_Li256ELb1ELb1ELb1ELb0EEENS1_36VarlenDynamicPersistentTileSchedulerILi128ELi64ELi256ELi256ELb1ELb1ELb0ELb1ELb1ELb1EEEEEEEEEvNT_6ParamsE:
[----:B------:R-:W-:Y:S01]  /*0000*/  LDC R1, c[0x0][0x28] ;  /* 0x00000a00ff017b82 */ /* 0x000fe20000000800 */
[----:B------:R-:W-:Y:S05]  /*0010*/  EXIT ;  /* 0x000000000000794d */ /* 0x000fea0003800000 */
.L_x_16:
        /* <DEDUP_REMOVED lines=14> */
.L_x_34:


//--------------------- .text._ZN7cutlass13device_kernelIN5flash19enable_sm80_to_sm89INS1_16FlashAttnFwdSm80INS1_25CollectiveMainloopFwdSm80ILi8ELi2ELb0EN4cute5tupleIJNS5_1CILi128EEENS7_ILi64EEENS7_ILi192EEEEEELi192ENS_10bfloat16_tEfNS_4arch4Sm80ELb1ELb0ELb1ELb1ELb0ELb1ELb1ELb1EEENS1_21CollectiveEpilogueFwdINS6_IJS8_SA_S9_EEENS6_IJNS7_ILi1EEESI_SI_EEESC_SE_Li256ELb1ELb1ELb1ELb0EEENS1_36VarlenDynamicPersistentTileSchedulerILi128ELi64ELi256ELi256ELb1ELb1ELb0ELb1ELb1ELb1EEEEEEEEEvNT_6ParamsE --------------------------
	.section	.text._ZN7cutlass13device_kernelIN5flash19enable_sm80_to_sm89INS1_16FlashAttnFwdSm80INS1_25CollectiveMainloopFwdSm80ILi8ELi2ELb0EN4cute5tupleIJNS5_1CILi128EEENS7_ILi64EEENS7_ILi192EEEEEELi192ENS_10bfloat16_tEfNS_4arch4Sm80ELb1ELb0ELb1ELb1ELb0ELb1ELb1ELb1EEENS1_21CollectiveEpilogueFwdINS6_IJS8_SA_S9_EEENS6_IJNS7_ILi1EEESI_SI_EEESC_SE_Li256ELb1ELb1ELb1ELb0EEENS1_36VarlenDynamicPersistentTileSchedulerILi128ELi64ELi256ELi256ELb1ELb1ELb0ELb1ELb1ELb1EEEEEEEEEvNT_6ParamsE,"ax",@progbits
	.align	128
.text._ZN7cutlass13device_kernelIN5flash19enable_sm80_to_sm89INS1_16FlashAttnFwdSm80INS1_25CollectiveMainloopFwdSm80ILi8ELi2ELb0EN4cute5tupleIJNS5_1CILi128EEENS7_ILi64EEENS7_ILi192EEEEEELi192ENS_10bfloat16_tEfNS_4arch4Sm80ELb1ELb0ELb1ELb1ELb0ELb1ELb1ELb1EEENS1_21CollectiveEpilogueFwdINS6_IJS8_SA_S9_EEENS6_IJNS7_ILi1EEESI_SI_EEESC_SE_Li256ELb1ELb1ELb1ELb0EEENS1_36VarlenDynamicPersistentTileSchedulerILi128ELi64ELi256ELi256ELb1ELb1ELb0ELb1ELb1ELb1EEEEEEEEEvNT_6ParamsE:
        .type           _ZN7cutlass13device_kernelIN5flash19enable_sm80_to_sm89INS1_16FlashAttnFwdSm80INS1_25CollectiveMainloopFwdSm80ILi8ELi2ELb0EN4cute5tupleIJNS5_1CILi128EEENS7_ILi64EEENS7_ILi192EEEEEELi192ENS_10bfloat16_tEfNS_4arch4Sm80ELb1ELb0ELb1ELb1ELb0ELb1ELb1ELb1EEENS1_21CollectiveEpilogueFwdINS6_IJS8_SA_S9_EEENS6_IJNS7_ILi1EEESI_SI_EEESC_SE_Li256ELb1ELb1ELb1ELb0EEENS1_36VarlenDynamicPersistentTileSchedulerILi128ELi64ELi256ELi256ELb1ELb1ELb0ELb1ELb1ELb1EEEEEEEEEvNT_6ParamsE,@function
        .size           _ZN7cutlass13device_kernelIN5flash19enable_sm80_to_sm89INS1_16FlashAttnFwdSm80INS1_25CollectiveMainloopFwdSm80ILi8ELi2ELb0EN4cute5tupleIJNS5_1CILi128EEENS7_ILi64EEENS7_ILi192EEEEEELi192ENS_10bfloat16_tEfNS_4arch4Sm80ELb1ELb0ELb1ELb1ELb0ELb1ELb1ELb1EEENS1_21CollectiveEpilogueFwdINS6_IJS8_SA_S9_EEENS6_IJNS7_ILi1EEESI_SI_EEESC_SE_Li256ELb1ELb1ELb1ELb0EEENS1_36VarlenDynamicPersistentTileSchedulerILi128ELi64ELi256ELi256ELb1ELb1ELb0ELb1ELb1ELb1EEEEEEEEEvNT_6ParamsE,(.L_x_35 - _ZN7cutlass13device_kernelIN5flash19enable_sm80_to_sm89INS1_16FlashAttnFwdSm80INS1_25CollectiveMainloopFwdSm80ILi8ELi2ELb0EN4cute5tupleIJNS5_1CILi128EEENS7_ILi64EEENS7_ILi192EEEEEELi192ENS_10bfloat16_tEfNS_4arch4Sm80ELb1ELb0ELb1ELb1ELb0ELb1ELb1ELb1EEENS1_21CollectiveEpilogueFwdINS6_IJS8_SA_S9_EEENS6_IJNS7_ILi1EEESI_SI_EEESC_SE_Li256ELb1ELb1ELb1ELb0EEENS1_36VarlenDynamicPersistentTileSchedulerILi128ELi64ELi256ELi256ELb1ELb1ELb0ELb1ELb1ELb1EEEEEEEEEvNT_6ParamsE)
        .other          _ZN7cutlass13device_kernelIN5flash19enable_sm80_to_sm89INS1_16FlashAttnFwdSm80INS1_25CollectiveMainloopFwdSm80ILi8ELi2ELb0EN4cute5tupleIJNS5_1CILi128EEENS7_ILi64EEENS7_ILi192EEEEEELi192ENS_10bfloat16_tEfNS_4arch4Sm80ELb1ELb0ELb1ELb1ELb0ELb1ELb1ELb1EEENS1_21CollectiveEpilogueFwdINS6_IJS8_SA_S9_EEENS6_IJNS7_ILi1EEESI_SI_EEESC_SE_Li256ELb1ELb1ELb1ELb0EEENS1_36VarlenDynamicPersistentTileSchedulerILi128ELi64ELi256ELi256ELb1ELb1ELb0ELb1ELb1ELb1EEEEEEEEEvNT_6ParamsE,@"STO_CUDA_ENTRY STV_DEFAULT"
_ZN7cutlass13device_kernelIN5flash19enable_sm80_to_sm89INS1_16FlashAttnFwdSm80INS1_25CollectiveMainloopFwdSm80ILi8ELi2ELb0EN4cute5tupleIJNS5_1CILi128EEENS7_ILi64EEENS7_ILi192EEEEEELi192ENS_10bfloat16_tEfNS_4arch4Sm80ELb1ELb0ELb1ELb1ELb0ELb1ELb1ELb1EEENS1_21CollectiveEpilogueFwdINS6_IJS8_SA_S9_EEENS6_IJNS7_ILi1EEESI_SI_EEESC_SE_Li256ELb1ELb1ELb1ELb0EEENS1_36VarlenDynamicPersistentTileSchedulerILi128ELi64ELi256ELi256ELb1ELb1ELb0ELb1ELb1ELb1EEEEEEEEEvNT_6ParamsE:
[----:B------:R-:W-:Y:S01]  /*0000*/  LDC R1, c[0x0][0x28] ;  /* 0x00000a00ff017b82 */ /* 0x000fe20000000800 */
[----:B------:R-:W-:Y:S05]  /*0010*/  EXIT ;  /* 0x000000000000794d */ /* 0x000fea0003800000 */
.L_x_17:
        /* <DEDUP_REMOVED lines=14> */
.L_x_35:


//--------------------- .nv.shared.reserved.0     --------------------------
	.section	.nv.shared.reserved.0,"aw",@nobits
	.weak		__nv_reservedSMEM_offset_0_alias
	.size		__nv_reservedSMEM_offset_0_alias, 0, 0
	.other		__nv_reservedSMEM_offset_0_alias,@"STO_CUDA_RESERVED_SHARED STV_DEFAULT"
__nv_reservedSMEM_offset_0_alias:
	.zero		0


//--------------------- .nv.global                --------------------------
	.section	.nv.global,"aw",@nobits
.nv.global:
	.type		_ZN80_INTERNAL_34422cea_44_flash_fwd_hdim192_bf16_split_softcap_sm80_cu_4cb42ef5_31764cute1_E,@object
	.size		_ZN80_INTERNAL_34422cea_44_flash_fwd_hdim192_bf16_split_softcap_sm80_cu_4cb42ef5_31764cute1_E,(_ZN80_INTERNAL_34422cea_44_flash_fwd_hdim192_bf16_split_softcap_sm80_cu_4cb42ef5_31764cuda3std3__45__cpo6cbeginE - _ZN80_INTERNAL_34422cea_44_flash_fwd_hdim192_bf16_split_softcap_sm80_cu_4cb42ef5_31764cute1_E)
_ZN80_INTERNAL_34422cea_44_flash_fwd_hdim192_bf16_split_softcap_sm80_cu_4cb42ef5_31764cute1_E:
	.zero		1
	.type		_ZN80_INTERNAL_34422cea_44_flash_fwd_hdim192_bf16_split_softcap_sm80_cu_4cb42ef5_31764cuda3std3__45__cpo6cbeginE,@object
	.size		_ZN80_INTERNAL_34422cea_44_flash_fwd_hdim192_bf16_split_softcap_sm80_cu_4cb42ef5_31764cuda3std3__45__cpo6cbeginE,(_ZN80_INTERNAL_34422cea_44_flash_fwd_hdim192_bf16_split_softcap_sm80_cu_4cb42ef5_31764cuda3std3__48in_placeE - _ZN80_INTERNAL_34422cea_44_flash_fwd_hdim192_bf16_split_softcap_sm80_cu_4cb42ef5_31764cuda3std3__45__cpo6cbeginE)
_ZN80_INTERNAL_34422cea_44_flash_fwd_hdim192_bf16_split_softcap_sm80_cu_4cb42ef5_31764cuda3std3__45__cpo6cbeginE:
	.zero		1
	.type		_ZN80_INTERNAL_34422cea_44_flash_fwd_hdim192_bf16_split_softcap_sm80_cu_4cb42ef5_31764cuda3std3__48in_placeE,@object
	.size		_ZN80_INTERNAL_34422cea_44_flash_fwd_hdim192_bf16_split_softcap_sm80_cu_4cb42ef5_31764cuda3std3__48in_placeE,(_ZN80_INTERNAL_34422cea_44_flash_fwd_hdim192_bf16_split_softcap_sm80_cu_4cb42ef5_31764cuda3std6ranges3__45__cpo9iter_moveE - _ZN80_INTERNAL_34422cea_44_flash_fwd_hdim192_bf16_split_softcap_sm80_cu_4cb42ef5_31764cuda3std3__48in_placeE)
_ZN80_INTERNAL_34422cea_44_flash_fwd_hdim192_bf16_split_softcap_sm80_cu_4cb42ef5_31764cuda3std3__48in_placeE:
	.zero		1
	.type		_ZN80_INTERNAL_34422cea_44_flash_fwd_hdim192_bf16_split_softcap_sm80_cu_4cb42ef5_31764cuda3std6ranges3__45__cpo9iter_moveE,@object
	.size		_ZN80_INTERNAL_34422cea_44_flash_fwd_hdim192_bf16_split_softcap_sm80_cu_4cb42ef5_31764cuda3std6ranges3__45__cpo9iter_moveE,(_ZN80_INTERNAL_34422cea_44_flash_fwd_hdim192_bf16_split_softcap_sm80_cu_4cb42ef5_31764cuda3std3__45__cpo5beginE - _ZN80_INTERNAL_34422cea_44_flash_fwd_hdim192_bf16_split_softcap_sm80_cu_4cb42ef5_31764cuda3std6ranges3__45__cpo9iter_moveE)
_ZN80_INTERNAL_34422cea_44_flash_fwd_hdim192_bf16_split_softcap_sm80_cu_4cb42ef5_31764cuda3std6ranges3__45__cpo9iter_moveE:
	.zero		1
	.type		_ZN80_INTERNAL_34422cea_44_flash_fwd_hdim192_bf16_split_softcap_sm80_cu_4cb42ef5_31764cuda3std3__45__cpo5beginE,@object
	.size		_ZN80_INTERNAL_34422cea_44_flash_fwd_hdim192_bf16_split_softcap_sm80_cu_4cb42ef5_31764cuda3std3__45__cpo5beginE,(_ZN80_INTERNAL_34422cea_44_flash_fwd_hdim192_bf16_split_softcap_sm80_cu_4cb42ef5_31764cuda3std3__482_GLOBAL__N__34422cea_44_flash_fwd_hdim192_bf16_split_softcap_sm80_cu_4cb42ef5_31766ignoreE - _ZN80_INTERNAL_34422cea_44_flash_fwd_hdim192_bf16_split_softcap_sm80_cu_4cb42ef5_31764cuda3std3__45__cpo5beginE)
_ZN80_INTERNAL_34422cea_44_flash_fwd_hdim192_bf16_split_softcap_sm80_cu_4cb42ef5_31764cuda3std3__45__cpo5beginE:
	.zero		1
	.type		_ZN80_INTERNAL_34422cea_44_flash_fwd_hdim192_bf16_split_softcap_sm80_cu_4cb42ef5_31764cuda3std3__482_GLOBAL__N__34422cea_44_flash_fwd_hdim192_bf16_split_softcap_sm80_cu_4cb42ef5_31766ignoreE,@object
	.size		_ZN80_INTERNAL_34422cea_44_flash_fwd_hdim192_bf16_split_softcap_sm80_cu_4cb42ef5_31764cuda3std3__482_GLOBAL__N__34422cea_44_flash_fwd_hdim192_bf16_split_softcap_sm80_cu_4cb42ef5_31766ignoreE,(_ZN80_INTERNAL_34422cea_44_flash_fwd_hdim192_bf16_split_softcap_sm80_cu_4cb42ef5_31764cute7productE - _ZN80_INTERNAL_34422cea_44_flash_fwd_hdim192_bf16_split_softcap_sm80_cu_4cb42ef5_31764cuda3std3__482_GLOBAL__N__34422cea_44_flash_fwd_hdim192_bf16_split_softcap_sm80_cu_4cb42ef5_31766ignoreE)
_ZN80_INTERNAL_34422cea_44_flash_fwd_hdim192_bf16_split_softcap_sm80_cu_4cb42ef5_31764cuda3std3__482_GLOBAL__N__34422cea_44_flash_fwd_hdim192_bf16_split_softcap_sm80_cu_4cb42ef5_31766ignoreE:
	.zero		1
	.type		_ZN80_INTERNAL_34422cea_44_flash_fwd_hdim192_bf16_split_softcap_sm80_cu_4cb42ef5_31764cute7productE,@object
	.size		_ZN80_INTERNAL_34422cea_44_flash_fwd_hdim192_bf16_split_softcap_sm80_cu_4cb42ef5_31764cute7productE,(_ZN80_INTERNAL_34422cea_44_flash_fwd_hdim192_bf16_split_softcap_sm80_cu_4cb42ef5_31764cuda3std3__45__cpo3endE - _ZN80_INTERNAL_34422cea_44_flash_fwd_hdim192_bf16_split_softcap_sm80_cu_4cb42ef5_31764cute7productE)
_ZN80_INTERNAL_34422cea_44_flash_fwd_hdim192_bf16_split_softcap_sm80_cu_4cb42ef5_31764cute7productE:
	.zero		1
	.type		_ZN80_INTERNAL_34422cea_44_flash_fwd_hdim192_bf16_split_softcap_sm80_cu_4cb42ef5_31764cuda3std3__45__cpo3endE,@object
	.size		_ZN80_INTERNAL_34422cea_44_flash_fwd_hdim192_bf16_split_softcap_sm80_cu_4cb42ef5_31764cuda3std3__45__cpo3endE,(_ZN80_INTERNAL_34422cea_44_flash_fwd_hdim192_bf16_split_softcap_sm80_cu_4cb42ef5_31764cuda3std3__419piecewise_constructE - _ZN80_INTERNAL_34422cea_44_flash_fwd_hdim192_bf16_split_softcap_sm80_cu_4cb42ef5_31764cuda3std3__45__cpo3endE)
_ZN80_INTERNAL_34422cea_44_flash_fwd_hdim192_bf16_split_softcap_sm80_cu_4cb42ef5_31764cuda3std3__45__cpo3endE:
	.zero		1
	.type		_ZN80_INTERNAL_34422cea_44_flash_fwd_hdim192_bf16_split_softcap_sm80_cu_4cb42ef5_31764cuda3std3__419piecewise_constructE,@object
	.size		_ZN80_INTERNAL_34422cea_44_flash_fwd_hdim192_bf16_split_softcap_sm80_cu_4cb42ef5_31764cuda3std3__419piecewise_constructE,(_ZN80_INTERNAL_34422cea_44_flash_fwd_hdim192_bf16_split_softcap_sm80_cu_4cb42ef5_31764cuda3std3__45__cpo4cendE - _ZN80_INTERNAL_34422cea_44_flash_fwd_hdim192_bf16_split_softcap_sm80_cu_4cb42ef5_31764cuda3std3__419piecewise_constructE)
_ZN80_INTERNAL_34422cea_44_flash_fwd_hdim192_bf16_split_softcap_sm80_cu_4cb42ef5_31764cuda3std3__419piecewise_constructE:
	.zero		1
	.type		_ZN80_INTERNAL_34422cea_44_flash_fwd_hdim192_bf16_split_softcap_sm80_cu_4cb42ef5_31764cuda3std3__45__cpo4cendE,@object
	.size		_ZN80_INTERNAL_34422cea_44_flash_fwd_hdim192_bf16_split_softcap_sm80_cu_4cb42ef5_31764cuda3std3__45__cpo4cendE,(_ZN80_INTERNAL_34422cea_44_flash_fwd_hdim192_bf16_split_softcap_sm80_cu_4cb42ef5_31764cuda3std6ranges3__45__cpo4swapE - _ZN80_INTERNAL_34422cea_44_flash_fwd_hdim192_bf16_split_softcap_sm80_cu_4cb42ef5_31764cuda3std3__45__cpo4cendE)
_ZN80_INTERNAL_34422cea_44_flash_fwd_hdim192_bf16_split_softcap_sm80_cu_4cb42ef5_31764cuda3std3__45__cpo4cendE:
	.zero		1
	.type		_ZN80_INTERNAL_34422cea_44_flash_fwd_hdim192_bf16_split_softcap_sm80_cu_4cb42ef5_31764cuda3std6ranges3__45__cpo4swapE,@object
	.size		_ZN80_INTERNAL_34422cea_44_flash_fwd_hdim192_bf16_split_softcap_sm80_cu_4cb42ef5_31764cuda3std6ranges3__45__cpo4swapE,(.L_7 - _ZN80_INTERNAL_34422cea_44_flash_fwd_hdim192_bf16_split_softcap_sm80_cu_4cb42ef5_31764cuda3std6ranges3__45__cpo4swapE)
_ZN80_INTERNAL_34422cea_44_flash_fwd_hdim192_bf16_split_softcap_sm80_cu_4cb42ef5_31764cuda3std6ranges3__45__cpo4swapE:
	.zero		1
.L_7:


//--------------------- .nv.constant0._ZN7cutlass13device_kernelIN5flash19enable_sm80_to_sm89INS1_16FlashAttnFwdSm80INS1_25CollectiveMainloopFwdSm80ILi8ELi1ELb1EN4cute5tupleIJNS5_1CILi128EEENS7_ILi96EEENS7_ILi192EEEEEELi192ENS_10bfloat16_tEfNS_4arch4Sm80ELb0ELb0ELb1ELb0ELb0ELb0ELb1ELb1EEENS1_21CollectiveEpilogueFwdINS6_IJS8_SA_S9_EEENS6_IJNS7_ILi1EEESI_SI_EEESC_SE_Li256ELb0ELb1ELb1ELb0EEENS1_19SingleTileSchedulerILb0ELb1ELb1ELi128EEEEEEEEEvNT_6ParamsE --------------------------
	.section	.nv.constant0._ZN7cutlass13device_kernelIN5flash19enable_sm80_to_sm89INS1_16FlashAttnFwdSm80INS1_25CollectiveMainloopFwdSm80ILi8ELi1ELb1EN4cute5tupleIJNS5_1CILi128EEENS7_ILi96EEENS7_ILi192EEEEEELi192ENS_10bfloat16_tEfNS_4arch4Sm80ELb0ELb0ELb1ELb0ELb0ELb0ELb1ELb1EEENS1_21CollectiveEpilogueFwdINS6_IJS8_SA_S9_EEENS6_IJNS7_ILi1EEESI_SI_EEESC_SE_Li256ELb0ELb1ELb1ELb0EEENS1_19SingleTileSchedulerILb0ELb1ELb1ELi128EEEEEEEEEvNT_6ParamsE,"a",@progbits
	.sectionflags	@""
	.align	4
.nv.constant0._ZN7cutlass13device_kernelIN5flash19enable_sm80_to_sm89INS1_16FlashAttnFwdSm80INS1_25CollectiveMainloopFwdSm80ILi8ELi1ELb1EN4cute5tupleIJNS5_1CILi128EEENS7_ILi96EEENS7_ILi192EEEEEELi192ENS_10bfloat16_tEfNS_4arch4Sm80ELb0ELb0ELb1ELb0ELb0ELb0ELb1ELb1EEENS1_21CollectiveEpilogueFwdINS6_IJS8_SA_S9_EEENS6_IJNS7_ILi1EEESI_SI_EEESC_SE_Li256ELb0ELb1ELb1ELb0EEENS1_19SingleTileSchedulerILb0ELb1ELb1ELi128EEEEEEEEEvNT_6ParamsE:
	.zero		1576


//--------------------- .nv.constant0._ZN7cutlass13device_kernelIN5flash19enable_sm80_to_sm89INS1_16FlashAttnFwdSm80INS1_25CollectiveMainloopFwdSm80ILi8ELi1ELb0EN4cute5tupleIJNS5_1CILi128EEENS7_ILi64EEENS7_ILi192EEEEEELi192ENS_10bfloat16_tEfNS_4arch4Sm80ELb0ELb0ELb1ELb1ELb0ELb0ELb1ELb1EEENS1_21CollectiveEpilogueFwdINS6_IJS8_SA_S9_EEENS6_IJNS7_ILi1EEESI_SI_EEESC_SE_Li256ELb1ELb1ELb1ELb0EEENS1_36VarlenDynamicPersistentTileSchedulerILi128ELi64ELi256ELi256ELb1ELb1ELb0ELb0ELb1ELb1EEEEEEEEEvNT_6ParamsE --------------------------
	.section	.nv.constant0._ZN7cutlass13device_kernelIN5flash19enable_sm80_to_sm89INS1_16FlashAttnFwdSm80INS1_25CollectiveMainloopFwdSm80ILi8ELi1ELb0EN4cute5tupleIJNS5_1CILi128EEENS7_ILi64EEENS7_ILi192EEEEEELi192ENS_10bfloat16_tEfNS_4arch4Sm80ELb0ELb0ELb1ELb1ELb0ELb0ELb1ELb1EEENS1_21CollectiveEpilogueFwdINS6_IJS8_SA_S9_EEENS6_IJNS7_ILi1EEESI_SI_EEESC_SE_Li256ELb1ELb1ELb1ELb0EEENS1_36VarlenDynamicPersistentTileSchedulerILi128ELi64ELi256ELi256ELb1ELb1ELb0ELb0ELb1ELb1EEEEEEEEEvNT_6ParamsE,"a",@progbits
	.sectionflags	@""
	.align	4
.nv.constant0._ZN7cutlass13device_kernelIN5flash19enable_sm80_to_sm89INS1_16FlashAttnFwdSm80INS1_25CollectiveMainloopFwdSm80ILi8ELi1ELb0EN4cute5tupleIJNS5_1CILi128EEENS7_ILi64EEENS7_ILi192EEEEEELi192ENS_10bfloat16_tEfNS_4arch4Sm80ELb0ELb0ELb1ELb1ELb0ELb0ELb1ELb1EEENS1_21CollectiveEpilogueFwdINS6_IJS8_SA_S9_EEENS6_IJNS7_ILi1EEESI_SI_EEESC_SE_Li256ELb1ELb1ELb1ELb0EEENS1_36VarlenDynamicPersistentTileSchedulerILi128ELi64ELi256ELi256ELb1ELb1ELb0ELb0ELb1ELb1EEEEEEEEEvNT_6ParamsE:
	.zero		1608


//--------------------- .nv.constant0._ZN7cutlass13device_kernelIN5flash19enable_sm80_to_sm89INS1_16FlashAttnFwdSm80INS1_25CollectiveMainloopFwdSm80ILi8ELi1ELb0EN4cute5tupleIJNS5_1CILi128EEENS7_ILi64EEENS7_ILi192EEEEEELi192ENS_10bfloat16_tEfNS_4arch4Sm80ELb0ELb0ELb1ELb1ELb0ELb1ELb1ELb1EEENS1_21CollectiveEpilogueFwdINS6_IJS8_SA_S9_EEENS6_IJNS7_ILi1EEESI_SI_EEESC_SE_Li256ELb1ELb1ELb1ELb0EEENS1_36VarlenDynamicPersistentTileSchedulerILi128ELi64ELi256ELi256ELb1ELb1ELb0ELb0ELb1ELb1EEEEEEEEEvNT_6ParamsE --------------------------
	.section	.nv.constant0._ZN7cutlass13device_kernelIN5flash19enable_sm80_to_sm89INS1_16FlashAttnFwdSm80INS1_25CollectiveMainloopFwdSm80ILi8ELi1ELb0EN4cute5tupleIJNS5_1CILi128EEENS7_ILi64EEENS7_ILi192EEEEEELi192ENS_10bfloat16_tEfNS_4arch4Sm80ELb0ELb0ELb1ELb1ELb0ELb1ELb1ELb1EEENS1_21CollectiveEpilogueFwdINS6_IJS8_SA_S9_EEENS6_IJNS7_ILi1EEESI_SI_EEESC_SE_Li256ELb1ELb1ELb1ELb0EEENS1_36VarlenDynamicPersistentTileSchedulerILi128ELi64ELi256ELi256ELb1ELb1ELb0ELb0ELb1ELb1EEEEEEEEEvNT_6ParamsE,"a",@progbits
	.sectionflags	@""
	.align	4
.nv.constant0._ZN7cutlass13device_kernelIN5flash19enable_sm80_to_sm89INS1_16FlashAttnFwdSm80INS1_25CollectiveMainloopFwdSm80ILi8ELi1ELb0EN4cute5tupleIJNS5_1CILi128EEENS7_ILi64EEENS7_ILi192EEEEEELi192ENS_10bfloat16_tEfNS_4arch4Sm80ELb0ELb0ELb1ELb1ELb0ELb1ELb1ELb1EEENS1_21CollectiveEpilogueFwdINS6_IJS8_SA_S9_EEENS6_IJNS7_ILi1EEESI_SI_EEESC_SE_Li256ELb1ELb1ELb1ELb0EEENS1_36VarlenDynamicPersistentTileSchedulerILi128ELi64ELi256ELi256ELb1ELb1ELb0ELb0ELb1ELb1EEEEEEEEEvNT_6ParamsE:
	.zero		1608


//--------------------- .nv.constant0._ZN7cutlass13device_kernelIN5flash19enable_sm80_to_sm89INS1_16FlashAttnFwdSm80INS1_25CollectiveMainloopFwdSm80ILi8ELi1ELb0EN4cute5tupleIJNS5_1CILi128EEENS7_ILi64EEENS7_ILi192EEEEEELi192ENS_10bfloat16_tEfNS_4arch4Sm80ELb0ELb1ELb1ELb0ELb0ELb0ELb1ELb1EEENS1_21CollectiveEpilogueFwdINS6_IJS8_SA_S9_EEENS6_IJNS7_ILi1EEESI_SI_EEESC_SE_Li256ELb0ELb1ELb1ELb0EEENS1_19SingleTileSchedulerILb0ELb1ELb1ELi128EEEEEEEEEvNT_6ParamsE --------------------------
	.section	.nv.constant0._ZN7cutlass13device_kernelIN5flash19enable_sm80_to_sm89INS1_16FlashAttnFwdSm80INS1_25CollectiveMainloopFwdSm80ILi8ELi1ELb0EN4cute5tupleIJNS5_1CILi128EEENS7_ILi64EEENS7_ILi192EEEEEELi192ENS_10bfloat16_tEfNS_4arch4Sm80ELb0ELb1ELb1ELb0ELb0ELb0ELb1ELb1EEENS1_21CollectiveEpilogueFwdINS6_IJS8_SA_S9_EEENS6_IJNS7_ILi1EEESI_SI_EEESC_SE_Li256ELb0ELb1ELb1ELb0EEENS1_19SingleTileSchedulerILb0ELb1ELb1ELi128EEEEEEEEEvNT_6ParamsE,"a",@progbits
	.sectionflags	@""
	.align	4
.nv.constant0._ZN7cutlass13device_kernelIN5flash19enable_sm80_to_sm89INS1_16FlashAttnFwdSm80INS1_25CollectiveMainloopFwdSm80ILi8ELi1ELb0EN4cute5tupleIJNS5_1CILi128EEENS7_ILi64EEENS7_ILi192EEEEEELi192ENS_10bfloat16_tEfNS_4arch4Sm80ELb0ELb1ELb1ELb0ELb0ELb0ELb1ELb1EEENS1_21CollectiveEpilogueFwdINS6_IJS8_SA_S9_EEENS6_IJNS7_ILi1EEESI_SI_EEESC_SE_Li256ELb0ELb1ELb1ELb0EEENS1_19SingleTileSchedulerILb0ELb1ELb1ELi128EEEEEEEEEvNT_6ParamsE:
	.zero		1576


//--------------------- .nv.constant0._ZN7cutlass13device_kernelIN5flash19enable_sm80_to_sm89INS1_16FlashAttnFwdSm80INS1_25CollectiveMainloopFwdSm80ILi8ELi1ELb0EN4cute5tupleIJNS5_1CILi128EEENS7_ILi64EEENS7_ILi192EEEEEELi192ENS_10bfloat16_tEfNS_4arch4Sm80ELb0ELb1ELb1ELb1ELb0ELb0ELb1ELb1EEENS1_21CollectiveEpilogueFwdINS6_IJS8_SA_S9_EEENS6_IJNS7_ILi1EEESI_SI_EEESC_SE_Li256ELb1ELb1ELb1ELb0EEENS1_36VarlenDynamicPersistentTileSchedulerILi128ELi64ELi256ELi256ELb1ELb1ELb0ELb1ELb0ELb1EEEEEEEEEvNT_6ParamsE --------------------------
	.section	.nv.constant0._ZN7cutlass13device_kernelIN5flash19enable_sm80_to_sm89INS1_16FlashAttnFwdSm80INS1_25CollectiveMainloopFwdSm80ILi8ELi1ELb0EN4cute5tupleIJNS5_1CILi128EEENS7_ILi64EEENS7_ILi192EEEEEELi192ENS_10bfloat16_tEfNS_4arch4Sm80ELb0ELb1ELb1ELb1ELb0ELb0ELb1ELb1EEENS1_21CollectiveEpilogueFwdINS6_IJS8_SA_S9_EEENS6_IJNS7_ILi1EEESI_SI_EEESC_SE_Li256ELb1ELb1ELb1ELb0EEENS1_36VarlenDynamicPersistentTileSchedulerILi128ELi64ELi256ELi256ELb1ELb1ELb0ELb1ELb0ELb1EEEEEEEEEvNT_6ParamsE,"a",@progbits
	.sectionflags	@""
	.align	4
.nv.constant0._ZN7cutlass13device_kernelIN5flash19enable_sm80_to_sm89INS1_16FlashAttnFwdSm80INS1_25CollectiveMainloopFwdSm80ILi8ELi1ELb0EN4cute5tupleIJNS5_1CILi128EEENS7_ILi64EEENS7_ILi192EEEEEELi192ENS_10bfloat16_tEfNS_4arch4Sm80ELb0ELb1ELb1ELb1ELb0ELb0ELb1ELb1EEENS1_21CollectiveEpilogueFwdINS6_IJS8_SA_S9_EEENS6_IJNS7_ILi1EEESI_SI_EEESC_SE_Li256ELb1ELb1ELb1ELb0EEENS1_36VarlenDynamicPersistentTileSchedulerILi128ELi64ELi256ELi256ELb1ELb1ELb0ELb1ELb0ELb1EEEEEEEEEvNT_6ParamsE:
	.zero		1608


//--------------------- .nv.constant0._ZN7cutlass13device_kernelIN5flash19enable_sm80_to_sm89INS1_16FlashAttnFwdSm80INS1_25CollectiveMainloopFwdSm80ILi8ELi1ELb0EN4cute5tupleIJNS5_1CILi128EEENS7_ILi64EEENS7_ILi192EEEEEELi192ENS_10bfloat16_tEfNS_4arch4Sm80ELb0ELb1ELb1ELb1ELb0ELb1ELb1ELb1EEENS1_21CollectiveEpilogueFwdINS6_IJS8_SA_S9_EEENS6_IJNS7_ILi1EEESI_SI_EEESC_SE_Li256ELb1ELb1ELb1ELb0EEENS1_36VarlenDynamicPersistentTileSchedulerILi128ELi64ELi256ELi256ELb1ELb1ELb0ELb1ELb0ELb1EEEEEEEEEvNT_6ParamsE --------------------------
	.section	.nv.constant0._ZN7cutlass13device_kernelIN5flash19enable_sm80_to_sm89INS1_16FlashAttnFwdSm80INS1_25CollectiveMainloopFwdSm80ILi8ELi1ELb0EN4cute5tupleIJNS5_1CILi128EEENS7_ILi64EEENS7_ILi192EEEEEELi192ENS_10bfloat16_tEfNS_4arch4Sm80ELb0ELb1ELb1ELb1ELb0ELb1ELb1ELb1EEENS1_21CollectiveEpilogueFwdINS6_IJS8_SA_S9_EEENS6_IJNS7_ILi1EEESI_SI_EEESC_SE_Li256ELb1ELb1ELb1ELb0EEENS1_36VarlenDynamicPersistentTileSchedulerILi128ELi64ELi256ELi256ELb1ELb1ELb0ELb1ELb0ELb1EEEEEEEEEvNT_6ParamsE,"a",@progbits
	.sectionflags	@""
	.align	4
.nv.constant0._ZN7cutlass13device_kernelIN5flash19enable_sm80_to_sm89INS1_16FlashAttnFwdSm80INS1_25CollectiveMainloopFwdSm80ILi8ELi1ELb0EN4cute5tupleIJNS5_1CILi128EEENS7_ILi64EEENS7_ILi192EEEEEELi192ENS_10bfloat16_tEfNS_4arch4Sm80ELb0ELb1ELb1ELb1ELb0ELb1ELb1ELb1EEENS1_21CollectiveEpilogueFwdINS6_IJS8_SA_S9_EEENS6_IJNS7_ILi1EEESI_SI_EEESC_SE_Li256ELb1ELb1ELb1ELb0EEENS1_36VarlenDynamicPersistentTileSchedulerILi128ELi64ELi256ELi256ELb1ELb1ELb0ELb1ELb0ELb1EEEEEEEEEvNT_6ParamsE:
	.zero		1608


//--------------------- .nv.constant0._ZN7cutlass13device_kernelIN5flash19enable_sm80_to_sm89INS1_16FlashAttnFwdSm80INS1_25CollectiveMainloopFwdSm80ILi8ELi1ELb1EN4cute5tupleIJNS5_1CILi128EEENS7_ILi96EEENS7_ILi192EEEEEELi192ENS_10bfloat16_tEfNS_4arch4Sm80ELb1ELb0ELb1ELb0ELb0ELb0ELb1ELb1EEENS1_21CollectiveEpilogueFwdINS6_IJS8_SA_S9_EEENS6_IJNS7_ILi1EEESI_SI_EEESC_SE_Li256ELb0ELb1ELb1ELb0EEENS1_30DynamicPersistentTileSchedulerILi256ELi256ELb1ELb1ELb0EEEEEEEEEvNT_6ParamsE --------------------------
	.section	.nv.constant0._ZN7cutlass13device_kernelIN5flash19enable_sm80_to_sm89INS1_16FlashAttnFwdSm80INS1_25CollectiveMainloopFwdSm80ILi8ELi1ELb1EN4cute5tupleIJNS5_1CILi128EEENS7_ILi96EEENS7_ILi192EEEEEELi192ENS_10bfloat16_tEfNS_4arch4Sm80ELb1ELb0ELb1ELb0ELb0ELb0ELb1ELb1EEENS1_21CollectiveEpilogueFwdINS6_IJS8_SA_S9_EEENS6_IJNS7_ILi1EEESI_SI_EEESC_SE_Li256ELb0ELb1ELb1ELb0EEENS1_30DynamicPersistentTileSchedulerILi256ELi256ELb1ELb1ELb0EEEEEEEEEvNT_6ParamsE,"a",@progbits
	.sectionflags	@""
	.align	4
.nv.constant0._ZN7cutlass13device_kernelIN5flash19enable_sm80_to_sm89INS1_16FlashAttnFwdSm80INS1_25CollectiveMainloopFwdSm80ILi8ELi1ELb1EN4cute5tupleIJNS5_1CILi128EEENS7_ILi96EEENS7_ILi192EEEEEELi192ENS_10bfloat16_tEfNS_4arch4Sm80ELb1ELb0ELb1ELb0ELb0ELb0ELb1ELb1EEENS1_21CollectiveEpilogueFwdINS6_IJS8_SA_S9_EEENS6_IJNS7_ILi1EEESI_SI_EEESC_SE_Li256ELb0ELb1ELb1ELb0EEENS1_30DynamicPersistentTileSchedulerILi256ELi256ELb1ELb1ELb0EEEEEEEEEvNT_6ParamsE:
	.zero		1592


//--------------------- .nv.constant0._ZN7cutlass13device_kernelIN5flash19enable_sm80_to_sm89INS1_16FlashAttnFwdSm80INS1_25CollectiveMainloopFwdSm80ILi8ELi1ELb0EN4cute5tupleIJNS5_1CILi128EEENS7_ILi64EEENS7_ILi192EEEEEELi192ENS_10bfloat16_tEfNS_4arch4Sm80ELb1ELb0ELb1ELb1ELb0ELb0ELb1ELb1EEENS1_21CollectiveEpilogueFwdINS6_IJS8_SA_S9_EEENS6_IJNS7_ILi1EEESI_SI_EEESC_SE_Li256ELb1ELb1ELb1ELb0EEENS1_36VarlenDynamicPersistentTileSchedulerILi128ELi64ELi256ELi256ELb1ELb1ELb0ELb1ELb1ELb1EEEEEEEEEvNT_6ParamsE --------------------------
	.section	.nv.constant0._ZN7cutlass13device_kernelIN5flash19enable_sm80_to_sm89INS1_16FlashAttnFwdSm80INS1_25CollectiveMainloopFwdSm80ILi8ELi1ELb0EN4cute5tupleIJNS5_1CILi128EEENS7_ILi64EEENS7_ILi192EEEEEELi192ENS_10bfloat16_tEfNS_4arch4Sm80ELb1ELb0ELb1ELb1ELb0ELb0ELb1ELb1EEENS1_21CollectiveEpilogueFwdINS6_IJS8_SA_S9_EEENS6_IJNS7_ILi1EEESI_SI_EEESC_SE_Li256ELb1ELb1ELb1ELb0EEENS1_36VarlenDynamicPersistentTileSchedulerILi128ELi64ELi256ELi256ELb1ELb1ELb0ELb1ELb1ELb1EEEEEEEEEvNT_6ParamsE,"a",@progbits
	.sectionflags	@""
	.align	4
.nv.constant0._ZN7cutlass13device_kernelIN5flash19enable_sm80_to_sm89INS1_16FlashAttnFwdSm80INS1_25CollectiveMainloopFwdSm80ILi8ELi1ELb0EN4cute5tupleIJNS5_1CILi128EEENS7_ILi64EEENS7_ILi192EEEEEELi192ENS_10bfloat16_tEfNS_4arch4Sm80ELb1ELb0ELb1ELb1ELb0ELb0ELb1ELb1EEENS1_21CollectiveEpilogueFwdINS6_IJS8_SA_S9_EEENS6_IJNS7_ILi1EEESI_SI_EEESC_SE_Li256ELb1ELb1ELb1ELb0EEENS1_36VarlenDynamicPersistentTileSchedulerILi128ELi64ELi256ELi256ELb1ELb1ELb0ELb1ELb1ELb1EEEEEEEEEvNT_6ParamsE:
	.zero		1608


//--------------------- .nv.constant0._ZN7cutlass13device_kernelIN5flash19enable_sm80_to_sm89INS1_16FlashAttnFwdSm80INS1_25CollectiveMainloopFwdSm80ILi8ELi1ELb0EN4cute5tupleIJNS5_1CILi128EEENS7_ILi64EEENS7_ILi192EEEEEELi192ENS_10bfloat16_tEfNS_4arch4Sm80ELb1ELb0ELb1ELb1ELb0ELb1ELb1ELb1EEENS1_21CollectiveEpilogueFwdINS6_IJS8_SA_S9_EEENS6_IJNS7_ILi1EEESI_SI_EEESC_SE_Li256ELb1ELb1ELb1ELb0EEENS1_36VarlenDynamicPersistentTileSchedulerILi128ELi64ELi256ELi256ELb1ELb1ELb0ELb1ELb1ELb1EEEEEEEEEvNT_6ParamsE --------------------------
	.section	.nv.constant0._ZN7cutlass13device_kernelIN5flash19enable_sm80_to_sm89INS1_16FlashAttnFwdSm80INS1_25CollectiveMainloopFwdSm80ILi8ELi1ELb0EN4cute5tupleIJNS5_1CILi128EEENS7_ILi64EEENS7_ILi192EEEEEELi192ENS_10bfloat16_tEfNS_4arch4Sm80ELb1ELb0ELb1ELb1ELb0ELb1ELb1ELb1EEENS1_21CollectiveEpilogueFwdINS6_IJS8_SA_S9_EEENS6_IJNS7_ILi1EEESI_SI_EEESC_SE_Li256ELb1ELb1ELb1ELb0EEENS1_36VarlenDynamicPersistentTileSchedulerILi128ELi64ELi256ELi256ELb1ELb1ELb0ELb1ELb1ELb1EEEEEEEEEvNT_6ParamsE,"a",@progbits
	.sectionflags	@""
	.align	4
.nv.constant0._ZN7cutlass13device_kernelIN5flash19enable_sm80_to_sm89INS1_16FlashAttnFwdSm80INS1_25CollectiveMainloopFwdSm80ILi8ELi1ELb0EN4cute5tupleIJNS5_1CILi128EEENS7_ILi64EEENS7_ILi192EEEEEELi192ENS_10bfloat16_tEfNS_4arch4Sm80ELb1ELb0ELb1ELb1ELb0ELb1ELb1ELb1EEENS1_21CollectiveEpilogueFwdINS6_IJS8_SA_S9_EEENS6_IJNS7_ILi1EEESI_SI_EEESC_SE_Li256ELb1ELb1ELb1ELb0EEENS1_36VarlenDynamicPersistentTileSchedulerILi128ELi64ELi256ELi256ELb1ELb1ELb0ELb1ELb1ELb1EEEEEEEEEvNT_6ParamsE:
	.zero		1608


//--------------------- .nv.constant0._ZN7cutlass13device_kernelIN5flash19enable_sm80_to_sm89INS1_16FlashAttnFwdSm80INS1_25CollectiveMainloopFwdSm80ILi8ELi2ELb1EN4cute5tupleIJNS5_1CILi128EEENS7_ILi96EEENS7_ILi192EEEEEELi192ENS_10bfloat16_tEfNS_4arch4Sm80ELb0ELb0ELb1ELb0ELb0ELb0ELb1ELb1EEENS1_21CollectiveEpilogueFwdINS6_IJS8_SA_S9_EEENS6_IJNS7_ILi1EEESI_SI_EEESC_SE_Li256ELb0ELb1ELb1ELb0EEENS1_19SingleTileSchedulerILb0ELb1ELb1ELi128EEEEEEEEEvNT_6ParamsE --------------------------
	.section	.nv.constant0._ZN7cutlass13device_kernelIN5flash19enable_sm80_to_sm89INS1_16FlashAttnFwdSm80INS1_25CollectiveMainloopFwdSm80ILi8ELi2ELb1EN4cute5tupleIJNS5_1CILi128EEENS7_ILi96EEENS7_ILi192EEEEEELi192ENS_10bfloat16_tEfNS_4arch4Sm80ELb0ELb0ELb1ELb0ELb0ELb0ELb1ELb1EEENS1_21CollectiveEpilogueFwdINS6_IJS8_SA_S9_EEENS6_IJNS7_ILi1EEESI_SI_EEESC_SE_Li256ELb0ELb1ELb1ELb0EEENS1_19SingleTileSchedulerILb0ELb1ELb1ELi128EEEEEEEEEvNT_6ParamsE,"a",@progbits
	.sectionflags	@""
	.align	4
.nv.constant0._ZN7cutlass13device_kernelIN5flash19enable_sm80_to_sm89INS1_16FlashAttnFwdSm80INS1_25CollectiveMainloopFwdSm80ILi8ELi2ELb1EN4cute5tupleIJNS5_1CILi128EEENS7_ILi96EEENS7_ILi192EEEEEELi192ENS_10bfloat16_tEfNS_4arch4Sm80ELb0ELb0ELb1ELb0ELb0ELb0ELb1ELb1EEENS1_21CollectiveEpilogueFwdINS6_IJS8_SA_S9_EEENS6_IJNS7_ILi1EEESI_SI_EEESC_SE_Li256ELb0ELb1ELb1ELb0EEENS1_19SingleTileSchedulerILb0ELb1ELb1ELi128EEEEEEEEEvNT_6ParamsE:
	.zero		1576


//--------------------- .nv.constant0._ZN7cutlass13device_kernelIN5flash19enable_sm80_to_sm89INS1_16FlashAttnFwdSm80INS1_25CollectiveMainloopFwdSm80ILi8ELi2ELb0EN4cute5tupleIJNS5_1CILi128EEENS7_ILi64EEENS7_ILi192EEEEEELi192ENS_10bfloat16_tEfNS_4arch4Sm80ELb0ELb0ELb1ELb1ELb0ELb0ELb1ELb1EEENS1_21CollectiveEpilogueFwdINS6_IJS8_SA_S9_EEENS6_IJNS7_ILi1EEESI_SI_EEESC_SE_Li256ELb1ELb1ELb1ELb0EEENS1_36VarlenDynamicPersistentTileSchedulerILi128ELi64ELi256ELi256ELb1ELb1ELb0ELb0ELb1ELb1EEEEEEEEEvNT_6ParamsE --------------------------
	.section	.nv.constant0._ZN7cutlass13device_kernelIN5flash19enable_sm80_to_sm89INS1_16FlashAttnFwdSm80INS1_25CollectiveMainloopFwdSm80ILi8ELi2ELb0EN4cute5tupleIJNS5_1CILi128EEENS7_ILi64EEENS7_ILi192EEEEEELi192ENS_10bfloat16_tEfNS_4arch4Sm80ELb0ELb0ELb1ELb1ELb0ELb0ELb1ELb1EEENS1_21CollectiveEpilogueFwdINS6_IJS8_SA_S9_EEENS6_IJNS7_ILi1EEESI_SI_EEESC_SE_Li256ELb1ELb1ELb1ELb0EEENS1_36VarlenDynamicPersistentTileSchedulerILi128ELi64ELi256ELi256ELb1ELb1ELb0ELb0ELb1ELb1EEEEEEEEEvNT_6ParamsE,"a",@progbits
	.sectionflags	@""
	.align	4
.nv.constant0._ZN7cutlass13device_kernelIN5flash19enable_sm80_to_sm89INS1_16FlashAttnFwdSm80INS1_25CollectiveMainloopFwdSm80ILi8ELi2ELb0EN4cute5tupleIJNS5_1CILi128EEENS7_ILi64EEENS7_ILi192EEEEEELi192ENS_10bfloat16_tEfNS_4arch4Sm80ELb0ELb0ELb1ELb1ELb0ELb0ELb1ELb1EEENS1_21CollectiveEpilogueFwdINS6_IJS8_SA_S9_EEENS6_IJNS7_ILi1EEESI_SI_EEESC_SE_Li256ELb1ELb1ELb1ELb0EEENS1_36VarlenDynamicPersistentTileSchedulerILi128ELi64ELi256ELi256ELb1ELb1ELb0ELb0ELb1ELb1EEEEEEEEEvNT_6ParamsE:
	.zero		1608


//--------------------- .nv.constant0._ZN7cutlass13device_kernelIN5flash19enable_sm80_to_sm89INS1_16FlashAttnFwdSm80INS1_25CollectiveMainloopFwdSm80ILi8ELi2ELb0EN4cute5tupleIJNS5_1CILi128EEENS7_ILi64EEENS7_ILi192EEEEEELi192ENS_10bfloat16_tEfNS_4arch4Sm80ELb0ELb0ELb1ELb1ELb0ELb1ELb1ELb1EEENS1_21CollectiveEpilogueFwdINS6_IJS8_SA_S9_EEENS6_IJNS7_ILi1EEESI_SI_EEESC_SE_Li256ELb1ELb1ELb1ELb0EEENS1_36VarlenDynamicPersistentTileSchedulerILi128ELi64ELi256ELi256ELb1ELb1ELb0ELb0ELb1ELb1EEEEEEEEEvNT_6ParamsE --------------------------
	.section	.nv.constant0._ZN7cutlass13device_kernelIN5flash19enable_sm80_to_sm89INS1_16FlashAttnFwdSm80INS1_25CollectiveMainloopFwdSm80ILi8ELi2ELb0EN4cute5tupleIJNS5_1CILi128EEENS7_ILi64EEENS7_ILi192EEEEEELi192ENS_10bfloat16_tEfNS_4arch4Sm80ELb0ELb0ELb1ELb1ELb0ELb1ELb1ELb1EEENS1_21CollectiveEpilogueFwdINS6_IJS8_SA_S9_EEENS6_IJNS7_ILi1EEESI_SI_EEESC_SE_Li256ELb1ELb1ELb1ELb0EEENS1_36VarlenDynamicPersistentTileSchedulerILi128ELi64ELi256ELi256ELb1ELb1ELb0ELb0ELb1ELb1EEEEEEEEEvNT_6ParamsE,"a",@progbits
	.sectionflags	@""
	.align	4
.nv.constant0._ZN7cutlass13device_kernelIN5flash19enable_sm80_to_sm89INS1_16FlashAttnFwdSm80INS1_25CollectiveMainloopFwdSm80ILi8ELi2ELb0EN4cute5tupleIJNS5_1CILi128EEENS7_ILi64EEENS7_ILi192EEEEEELi192ENS_10bfloat16_tEfNS_4arch4Sm80ELb0ELb0ELb1ELb1ELb0ELb1ELb1ELb1EEENS1_21CollectiveEpilogueFwdINS6_IJS8_SA_S9_EEENS6_IJNS7_ILi1EEESI_SI_EEESC_SE_Li256ELb1ELb1ELb1ELb0EEENS1_36VarlenDynamicPersistentTileSchedulerILi128ELi64ELi256ELi256ELb1ELb1ELb0ELb0ELb1ELb1EEEEEEEEEvNT_6ParamsE:
	.zero		1608


//--------------------- .nv.constant0._ZN7cutlass13device_kernelIN5flash19enable_sm80_to_sm89INS1_16FlashAttnFwdSm80INS1_25CollectiveMainloopFwdSm80ILi8ELi2ELb0EN4cute5tupleIJNS5_1CILi128EEENS7_ILi64EEENS7_ILi192EEEEEELi192ENS_10bfloat16_tEfNS_4arch4Sm80ELb0ELb1ELb1ELb0ELb0ELb0ELb1ELb1EEENS1_21CollectiveEpilogueFwdINS6_IJS8_SA_S9_EEENS6_IJNS7_ILi1EEESI_SI_EEESC_SE_Li256ELb0ELb1ELb1ELb0EEENS1_19SingleTileSchedulerILb0ELb1ELb1ELi128EEEEEEEEEvNT_6ParamsE --------------------------
	.section	.nv.constant0._ZN7cutlass13device_kernelIN5flash19enable_sm80_to_sm89INS1_16FlashAttnFwdSm80INS1_25CollectiveMainloopFwdSm80ILi8ELi2ELb0EN4cute5tupleIJNS5_1CILi128EEENS7_ILi64EEENS7_ILi192EEEEEELi192ENS_10bfloat16_tEfNS_4arch4Sm80ELb0ELb1ELb1ELb0ELb0ELb0ELb1ELb1EEENS1_21CollectiveEpilogueFwdINS6_IJS8_SA_S9_EEENS6_IJNS7_ILi1EEESI_SI_EEESC_SE_Li256ELb0ELb1ELb1ELb0EEENS1_19SingleTileSchedulerILb0ELb1ELb1ELi128EEEEEEEEEvNT_6ParamsE,"a",@progbits
	.sectionflags	@""
	.align	4
.nv.constant0._ZN7cutlass13device_kernelIN5flash19enable_sm80_to_sm89INS1_16FlashAttnFwdSm80INS1_25CollectiveMainloopFwdSm80ILi8ELi2ELb0EN4cute5tupleIJNS5_1CILi128EEENS7_ILi64EEENS7_ILi192EEEEEELi192ENS_10bfloat16_tEfNS_4arch4Sm80ELb0ELb1ELb1ELb0ELb0ELb0ELb1ELb1EEENS1_21CollectiveEpilogueFwdINS6_IJS8_SA_S9_EEENS6_IJNS7_ILi1EEESI_SI_EEESC_SE_Li256ELb0ELb1ELb1ELb0EEENS1_19SingleTileSchedulerILb0ELb1ELb1ELi128EEEEEEEEEvNT_6ParamsE:
	.zero		1576


//--------------------- .nv.constant0._ZN7cutlass13device_kernelIN5flash19enable_sm80_to_sm89INS1_16FlashAttnFwdSm80INS1_25CollectiveMainloopFwdSm80ILi8ELi2ELb0EN4cute5tupleIJNS5_1CILi128EEENS7_ILi64EEENS7_ILi192EEEEEELi192ENS_10bfloat16_tEfNS_4arch4Sm80ELb0ELb1ELb1ELb1ELb0ELb0ELb1ELb1EEENS1_21CollectiveEpilogueFwdINS6_IJS8_SA_S9_EEENS6_IJNS7_ILi1EEESI_SI_EEESC_SE_Li256ELb1ELb1ELb1ELb0EEENS1_36VarlenDynamicPersistentTileSchedulerILi128ELi64ELi256ELi256ELb1ELb1ELb0ELb1ELb0ELb1EEEEEEEEEvNT_6ParamsE --------------------------
	.section	.nv.constant0._ZN7cutlass13device_kernelIN5flash19enable_sm80_to_sm89INS1_16FlashAttnFwdSm80INS1_25CollectiveMainloopFwdSm80ILi8ELi2ELb0EN4cute5tupleIJNS5_1CILi128EEENS7_ILi64EEENS7_ILi192EEEEEELi192ENS_10bfloat16_tEfNS_4arch4Sm80ELb0ELb1ELb1ELb1ELb0ELb0ELb1ELb1EEENS1_21CollectiveEpilogueFwdINS6_IJS8_SA_S9_EEENS6_IJNS7_ILi1EEESI_SI_EEESC_SE_Li256ELb1ELb1ELb1ELb0EEENS1_36VarlenDynamicPersistentTileSchedulerILi128ELi64ELi256ELi256ELb1ELb1ELb0ELb1ELb0ELb1EEEEEEEEEvNT_6ParamsE,"a",@progbits
	.sectionflags	@""
	.align	4
.nv.constant0._ZN7cutlass13device_kernelIN5flash19enable_sm80_to_sm89INS1_16FlashAttnFwdSm80INS1_25CollectiveMainloopFwdSm80ILi8ELi2ELb0EN4cute5tupleIJNS5_1CILi128EEENS7_ILi64EEENS7_ILi192EEEEEELi192ENS_10bfloat16_tEfNS_4arch4Sm80ELb0ELb1ELb1ELb1ELb0ELb0ELb1ELb1EEENS1_21CollectiveEpilogueFwdINS6_IJS8_SA_S9_EEENS6_IJNS7_ILi1EEESI_SI_EEESC_SE_Li256ELb1ELb1ELb1ELb0EEENS1_36VarlenDynamicPersistentTileSchedulerILi128ELi64ELi256ELi256ELb1ELb1ELb0ELb1ELb0ELb1EEEEEEEEEvNT_6ParamsE:
	.zero		1608


//--------------------- .nv.constant0._ZN7cutlass13device_kernelIN5flash19enable_sm80_to_sm89INS1_16FlashAttnFwdSm80INS1_25CollectiveMainloopFwdSm80ILi8ELi2ELb0EN4cute5tupleIJNS5_1CILi128EEENS7_ILi64EEENS7_ILi192EEEEEELi192ENS_10bfloat16_tEfNS_4arch4Sm80ELb0ELb1ELb1ELb1ELb0ELb1ELb1ELb1EEENS1_21CollectiveEpilogueFwdINS6_IJS8_SA_S9_EEENS6_IJNS7_ILi1EEESI_SI_EEESC_SE_Li256ELb1ELb1ELb1ELb0EEENS1_36VarlenDynamicPersistentTileSchedulerILi128ELi64ELi256ELi256ELb1ELb1ELb0ELb1ELb0ELb1EEEEEEEEEvNT_6ParamsE --------------------------
	.section	.nv.constant0._ZN7cutlass13device_kernelIN5flash19enable_sm80_to_sm89INS1_16FlashAttnFwdSm80INS1_25CollectiveMainloopFwdSm80ILi8ELi2ELb0EN4cute5tupleIJNS5_1CILi128EEENS7_ILi64EEENS7_ILi192EEEEEELi192ENS_10bfloat16_tEfNS_4arch4Sm80ELb0ELb1ELb1ELb1ELb0ELb1ELb1ELb1EEENS1_21CollectiveEpilogueFwdINS6_IJS8_SA_S9_EEENS6_IJNS7_ILi1EEESI_SI_EEESC_SE_Li256ELb1ELb1ELb1ELb0EEENS1_36VarlenDynamicPersistentTileSchedulerILi128ELi64ELi256ELi256ELb1ELb1ELb0ELb1ELb0ELb1EEEEEEEEEvNT_6ParamsE,"a",@progbits
	.sectionflags	@""
	.align	4
.nv.constant0._ZN7cutlass13device_kernelIN5flash19enable_sm80_to_sm89INS1_16FlashAttnFwdSm80INS1_25CollectiveMainloopFwdSm80ILi8ELi2ELb0EN4cute5tupleIJNS5_1CILi128EEENS7_ILi64EEENS7_ILi192EEEEEELi192ENS_10bfloat16_tEfNS_4arch4Sm80ELb0ELb1ELb1ELb1ELb0ELb1ELb1ELb1EEENS1_21CollectiveEpilogueFwdINS6_IJS8_SA_S9_EEENS6_IJNS7_ILi1EEESI_SI_EEESC_SE_Li256ELb1ELb1ELb1ELb0EEENS1_36VarlenDynamicPersistentTileSchedulerILi128ELi64ELi256ELi256ELb1ELb1ELb0ELb1ELb0ELb1EEEEEEEEEvNT_6ParamsE:
	.zero		1608


//--------------------- .nv.constant0._ZN7cutlass13device_kernelIN5flash19enable_sm80_to_sm89INS1_16FlashAttnFwdSm80INS1_25CollectiveMainloopFwdSm80ILi8ELi2ELb1EN4cute5tupleIJNS5_1CILi128EEENS7_ILi96EEENS7_ILi192EEEEEELi192ENS_10bfloat16_tEfNS_4arch4Sm80ELb1ELb0ELb1ELb0ELb0ELb0ELb1ELb1EEENS1_21CollectiveEpilogueFwdINS6_IJS8_SA_S9_EEENS6_IJNS7_ILi1EEESI_SI_EEESC_SE_Li256ELb0ELb1ELb1ELb0EEENS1_30DynamicPersistentTileSchedulerILi256ELi256ELb1ELb1ELb0EEEEEEEEEvNT_6ParamsE --------------------------
	.section	.nv.constant0._ZN7cutlass13device_kernelIN5flash19enable_sm80_to_sm89INS1_16FlashAttnFwdSm80INS1_25CollectiveMainloopFwdSm80ILi8ELi2ELb1EN4cute5tupleIJNS5_1CILi128EEENS7_ILi96EEENS7_ILi192EEEEEELi192ENS_10bfloat16_tEfNS_4arch4Sm80ELb1ELb0ELb1ELb0ELb0ELb0ELb1ELb1EEENS1_21CollectiveEpilogueFwdINS6_IJS8_SA_S9_EEENS6_IJNS7_ILi1EEESI_SI_EEESC_SE_Li256ELb0ELb1ELb1ELb0EEENS1_30DynamicPersistentTileSchedulerILi256ELi256ELb1ELb1ELb0EEEEEEEEEvNT_6ParamsE,"a",@progbits
	.sectionflags	@""
	.align	4
.nv.constant0._ZN7cutlass13device_kernelIN5flash19enable_sm80_to_sm89INS1_16FlashAttnFwdSm80INS1_25CollectiveMainloopFwdSm80ILi8ELi2ELb1EN4cute5tupleIJNS5_1CILi128EEENS7_ILi96EEENS7_ILi192EEEEEELi192ENS_10bfloat16_tEfNS_4arch4Sm80ELb1ELb0ELb1ELb0ELb0ELb0ELb1ELb1EEENS1_21CollectiveEpilogueFwdINS6_IJS8_SA_S9_EEENS6_IJNS7_ILi1EEESI_SI_EEESC_SE_Li256ELb0ELb1ELb1ELb0EEENS1_30DynamicPersistentTileSchedulerILi256ELi256ELb1ELb1ELb0EEEEEEEEEvNT_6ParamsE:
	.zero		1592


//--------------------- .nv.constant0._ZN7cutlass13device_kernelIN5flash19enable_sm80_to_sm89INS1_16FlashAttnFwdSm80INS1_25CollectiveMainloopFwdSm80ILi8ELi2ELb0EN4cute5tupleIJNS5_1CILi128EEENS7_ILi64EEENS7_ILi192EEEEEELi192ENS_10bfloat16_tEfNS_4arch4Sm80ELb1ELb0ELb1ELb1ELb0ELb0ELb1ELb1EEENS1_21CollectiveEpilogueFwdINS6_IJS8_SA_S9_EEENS6_IJNS7_ILi1EEESI_SI_EEESC_SE_Li256ELb1ELb1ELb1ELb0EEENS1_36VarlenDynamicPersistentTileSchedulerILi128ELi64ELi256ELi256ELb1ELb1ELb0ELb1ELb1ELb1EEEEEEEEEvNT_6ParamsE --------------------------
	.section	.nv.constant0._ZN7cutlass13device_kernelIN5flash19enable_sm80_to_sm89INS1_16FlashAttnFwdSm80INS1_25CollectiveMainloopFwdSm80ILi8ELi2ELb0EN4cute5tupleIJNS5_1CILi128EEENS7_ILi64EEENS7_ILi192EEEEEELi192ENS_10bfloat16_tEfNS_4arch4Sm80ELb1ELb0ELb1ELb1ELb0ELb0ELb1ELb1EEENS1_21CollectiveEpilogueFwdINS6_IJS8_SA_S9_EEENS6_IJNS7_ILi1EEESI_SI_EEESC_SE_Li256ELb1ELb1ELb1ELb0EEENS1_36VarlenDynamicPersistentTileSchedulerILi128ELi64ELi256ELi256ELb1ELb1ELb0ELb1ELb1ELb1EEEEEEEEEvNT_6ParamsE,"a",@progbits
	.sectionflags	@""
	.align	4
.nv.constant0._ZN7cutlass13device_kernelIN5flash19enable_sm80_to_sm89INS1_16FlashAttnFwdSm80INS1_25CollectiveMainloopFwdSm80ILi8ELi2ELb0EN4cute5tupleIJNS5_1CILi128EEENS7_ILi64EEENS7_ILi192EEEEEELi192ENS_10bfloat16_tEfNS_4arch4Sm80ELb1ELb0ELb1ELb1ELb0ELb0ELb1ELb1EEENS1_21CollectiveEpilogueFwdINS6_IJS8_SA_S9_EEENS6_IJNS7_ILi1EEESI_SI_EEESC_SE_Li256ELb1ELb1ELb1ELb0EEENS1_36VarlenDynamicPersistentTileSchedulerILi128ELi64ELi256ELi256ELb1ELb1ELb0ELb1ELb1ELb1EEEEEEEEEvNT_6ParamsE:
	.zero		1608


//--------------------- .nv.constant0._ZN7cutlass13device_kernelIN5flash19enable_sm80_to_sm89INS1_16FlashAttnFwdSm80INS1_25CollectiveMainloopFwdSm80ILi8ELi2ELb0EN4cute5tupleIJNS5_1CILi128EEENS7_ILi64EEENS7_ILi192EEEEEELi192ENS_10bfloat16_tEfNS_4arch4Sm80ELb1ELb0ELb1ELb1ELb0ELb1ELb1ELb1EEENS1_21CollectiveEpilogueFwdINS6_IJS8_SA_S9_EEENS6_IJNS7_ILi1EEESI_SI_EEESC_SE_Li256ELb1ELb1ELb1ELb0EEENS1_36VarlenDynamicPersistentTileSchedulerILi128ELi64ELi256ELi256ELb1ELb1ELb0ELb1ELb1ELb1EEEEEEEEEvNT_6ParamsE --------------------------
	.section	.nv.constant0._ZN7cutlass13device_kernelIN5flash19enable_sm80_to_sm89INS1_16FlashAttnFwdSm80INS1_25CollectiveMainloopFwdSm80ILi8ELi2ELb0EN4cute5tupleIJNS5_1CILi128EEENS7_ILi64EEENS7_ILi192EEEEEELi192ENS_10bfloat16_tEfNS_4arch4Sm80ELb1ELb0ELb1ELb1ELb0ELb1ELb1ELb1EEENS1_21CollectiveEpilogueFwdINS6_IJS8_SA_S9_EEENS6_IJNS7_ILi1EEESI_SI_EEESC_SE_Li256ELb1ELb1ELb1ELb0EEENS1_36VarlenDynamicPersistentTileSchedulerILi128ELi64ELi256ELi256ELb1ELb1ELb0ELb1ELb1ELb1EEEEEEEEEvNT_6ParamsE,"a",@progbits
	.sectionflags	@""
	.align	4
.nv.constant0._ZN7cutlass13device_kernelIN5flash19enable_sm80_to_sm89INS1_16FlashAttnFwdSm80INS1_25CollectiveMainloopFwdSm80ILi8ELi2ELb0EN4cute5tupleIJNS5_1CILi128EEENS7_ILi64EEENS7_ILi192EEEEEELi192ENS_10bfloat16_tEfNS_4arch4Sm80ELb1ELb0ELb1ELb1ELb0ELb1ELb1ELb1EEENS1_21CollectiveEpilogueFwdINS6_IJS8_SA_S9_EEENS6_IJNS7_ILi1EEESI_SI_EEESC_SE_Li256ELb1ELb1ELb1ELb0EEENS1_36VarlenDynamicPersistentTileSchedulerILi128ELi64ELi256ELi256ELb1ELb1ELb0ELb1ELb1ELb1EEEEEEEEEvNT_6ParamsE:
	.zero		1608


//--------------------- SYMBOLS --------------------------

	.type		.nv.reservedSmem.offset0,@object
	.size		.nv.reservedSmem.offset0,0x4
